//
// Generated by NVIDIA NVVM Compiler
//
// Compiler Build ID: CL-36424714
// Cuda compilation tools, release 13.0, V13.0.88
// Based on NVVM 20.0.0
//

.version 9.0
.target sm_100
.address_size 64

	// .globl	_Z31multihead_attention_fp16_kernelP6__halfS0_S0_S0_iiiif
// _ZZ14blockReduceMaxfE6shared has been demoted
// _ZZ14blockReduceSumfE6shared has been demoted
// _ZZ14softmax_kernelPfiE7max_val has been demoted
// _ZZ14softmax_kernelPfiE7d_total has been demoted
// _ZZ31multihead_attention_fp16_kernelP6__halfS0_S0_S0_iiiifE3att has been demoted

.visible .entry _Z31multihead_attention_fp16_kernelP6__halfS0_S0_S0_iiiif(
	.param .u64 .ptr .align 1 _Z31multihead_attention_fp16_kernelP6__halfS0_S0_S0_iiiif_param_0,
	.param .u64 .ptr .align 1 _Z31multihead_attention_fp16_kernelP6__halfS0_S0_S0_iiiif_param_1,
	.param .u64 .ptr .align 1 _Z31multihead_attention_fp16_kernelP6__halfS0_S0_S0_iiiif_param_2,
	.param .u64 .ptr .align 1 _Z31multihead_attention_fp16_kernelP6__halfS0_S0_S0_iiiif_param_3,
	.param .u32 _Z31multihead_attention_fp16_kernelP6__halfS0_S0_S0_iiiif_param_4,
	.param .u32 _Z31multihead_attention_fp16_kernelP6__halfS0_S0_S0_iiiif_param_5,
	.param .u32 _Z31multihead_attention_fp16_kernelP6__halfS0_S0_S0_iiiif_param_6,
	.param .u32 _Z31multihead_attention_fp16_kernelP6__halfS0_S0_S0_iiiif_param_7,
	.param .f32 _Z31multihead_attention_fp16_kernelP6__halfS0_S0_S0_iiiif_param_8
)
{
	.reg .pred 	%p<77>;
	.reg .b16 	%rs<65>;
	.reg .b32 	%r<316>;
	.reg .b32 	%f<311>;
	.reg .b64 	%rd<177>;
	// demoted variable
	.shared .align 4 .b8 _ZZ14blockReduceMaxfE6shared[128];
	// demoted variable
	.shared .align 4 .b8 _ZZ14blockReduceSumfE6shared[128];
	// demoted variable
	.shared .align 4 .f32 _ZZ14softmax_kernelPfiE7max_val;
	// demoted variable
	.shared .align 4 .f32 _ZZ14softmax_kernelPfiE7d_total;
	// demoted variable
	.shared .align 4 .b8 _ZZ31multihead_attention_fp16_kernelP6__halfS0_S0_S0_iiiifE3att[16384];
	ld.param.u64 	%rd10, [_Z31multihead_attention_fp16_kernelP6__halfS0_S0_S0_iiiif_param_0];
	ld.param.u64 	%rd11, [_Z31multihead_attention_fp16_kernelP6__halfS0_S0_S0_iiiif_param_1];
	ld.param.u64 	%rd12, [_Z31multihead_attention_fp16_kernelP6__halfS0_S0_S0_iiiif_param_2];
	ld.param.u64 	%rd13, [_Z31multihead_attention_fp16_kernelP6__halfS0_S0_S0_iiiif_param_3];
	ld.param.u32 	%r119, [_Z31multihead_attention_fp16_kernelP6__halfS0_S0_S0_iiiif_param_5];
	ld.param.u32 	%r120, [_Z31multihead_attention_fp16_kernelP6__halfS0_S0_S0_iiiif_param_6];
	ld.param.u32 	%r121, [_Z31multihead_attention_fp16_kernelP6__halfS0_S0_S0_iiiif_param_7];
	ld.param.f32 	%f53, [_Z31multihead_attention_fp16_kernelP6__halfS0_S0_S0_iiiif_param_8];
	cvta.to.global.u64 	%rd1, %rd11;
	cvta.to.global.u64 	%rd2, %rd10;
	cvta.to.global.u64 	%rd3, %rd12;
	cvta.to.global.u64 	%rd4, %rd13;
	mov.u32 	%r293, %tid.x;
	mov.u32 	%r2, %ctaid.x;
	setp.ge.s32 	%p2, %r2, %r120;
	@%p2 bra 	$L__BB0_73;
	mov.u32 	%r122, %ctaid.z;
	mov.u32 	%r123, %ctaid.y;
	mul.lo.s32 	%r124, %r119, %r122;
	mul.lo.s32 	%r125, %r124, %r120;
	mul.lo.s32 	%r126, %r125, %r121;
	cvt.s64.s32 	%rd14, %r126;
	mul.lo.s32 	%r127, %r120, %r123;
	mul.lo.s32 	%r128, %r127, %r121;
	cvt.s64.s32 	%rd15, %r128;
	add.s64 	%rd5, %rd14, %rd15;
	mul.lo.s32 	%r129, %r121, %r2;
	cvt.s64.s32 	%rd6, %r129;
	add.s64 	%rd7, %rd5, %rd6;
	setp.ge.u32 	%p3, %r293, %r120;
	@%p3 bra 	$L__BB0_18;
	setp.lt.s32 	%p4, %r121, 1;
	mov.u32 	%r3, %ntid.x;
	@%p4 bra 	$L__BB0_16;
	add.s32 	%r4, %r121, -1;
	and.b32  	%r5, %r121, 7;
	add.s32 	%r6, %r5, -1;
	and.b32  	%r7, %r121, 3;
	and.b32  	%r8, %r121, 2147483640;
	and.b32  	%r9, %r121, 1;
	mov.u32 	%r275, %r293;
$L__BB0_4:
	setp.lt.u32 	%p6, %r4, 7;
	mul.lo.s32 	%r134, %r275, %r121;
	cvt.s64.s32 	%rd16, %r134;
	add.s64 	%rd8, %rd5, %rd16;
	mov.f32 	%f289, 0f00000000;
	mov.b32 	%r278, 0;
	@%p6 bra 	$L__BB0_7;
	mov.f32 	%f289, 0f00000000;
	mov.b32 	%r276, 0;
$L__BB0_6:
	.pragma "nounroll";
	cvt.u64.u32 	%rd17, %r276;
	add.s64 	%rd18, %rd7, %rd17;
	shl.b64 	%rd19, %rd18, 1;
	add.s64 	%rd20, %rd2, %rd19;
	ld.global.u16 	%rs2, [%rd20];
	// begin inline asm
	{  cvt.f32.f16 %f57, %rs2;}

	// end inline asm
	add.s64 	%rd21, %rd8, %rd17;
	shl.b64 	%rd22, %rd21, 1;
	add.s64 	%rd23, %rd1, %rd22;
	ld.global.u16 	%rs3, [%rd23];
	// begin inline asm
	{  cvt.f32.f16 %f58, %rs3;}

	// end inline asm
	fma.rn.f32 	%f73, %f57, %f58, %f289;
	ld.global.u16 	%rs4, [%rd20+2];
	// begin inline asm
	{  cvt.f32.f16 %f59, %rs4;}

	// end inline asm
	ld.global.u16 	%rs5, [%rd23+2];
	// begin inline asm
	{  cvt.f32.f16 %f60, %rs5;}

	// end inline asm
	fma.rn.f32 	%f74, %f59, %f60, %f73;
	ld.global.u16 	%rs6, [%rd20+4];
	// begin inline asm
	{  cvt.f32.f16 %f61, %rs6;}

	// end inline asm
	ld.global.u16 	%rs7, [%rd23+4];
	// begin inline asm
	{  cvt.f32.f16 %f62, %rs7;}

	// end inline asm
	fma.rn.f32 	%f75, %f61, %f62, %f74;
	ld.global.u16 	%rs8, [%rd20+6];
	// begin inline asm
	{  cvt.f32.f16 %f63, %rs8;}

	// end inline asm
	ld.global.u16 	%rs9, [%rd23+6];
	// begin inline asm
	{  cvt.f32.f16 %f64, %rs9;}

	// end inline asm
	fma.rn.f32 	%f76, %f63, %f64, %f75;
	ld.global.u16 	%rs10, [%rd20+8];
	// begin inline asm
	{  cvt.f32.f16 %f65, %rs10;}

	// end inline asm
	ld.global.u16 	%rs11, [%rd23+8];
	// begin inline asm
	{  cvt.f32.f16 %f66, %rs11;}

	// end inline asm
	fma.rn.f32 	%f77, %f65, %f66, %f76;
	ld.global.u16 	%rs12, [%rd20+10];
	// begin inline asm
	{  cvt.f32.f16 %f67, %rs12;}

	// end inline asm
	ld.global.u16 	%rs13, [%rd23+10];
	// begin inline asm
	{  cvt.f32.f16 %f68, %rs13;}

	// end inline asm
	fma.rn.f32 	%f78, %f67, %f68, %f77;
	ld.global.u16 	%rs14, [%rd20+12];
	// begin inline asm
	{  cvt.f32.f16 %f69, %rs14;}

	// end inline asm
	ld.global.u16 	%rs15, [%rd23+12];
	// begin inline asm
	{  cvt.f32.f16 %f70, %rs15;}

	// end inline asm
	fma.rn.f32 	%f79, %f69, %f70, %f78;
	ld.global.u16 	%rs16, [%rd20+14];
	// begin inline asm
	{  cvt.f32.f16 %f71, %rs16;}

	// end inline asm
	ld.global.u16 	%rs17, [%rd23+14];
	// begin inline asm
	{  cvt.f32.f16 %f72, %rs17;}

	// end inline asm
	fma.rn.f32 	%f289, %f71, %f72, %f79;
	add.s32 	%r276, %r276, 8;
	setp.ne.s32 	%p7, %r276, %r8;
	mov.u32 	%r278, %r8;
	@%p7 bra 	$L__BB0_6;
$L__BB0_7:
	setp.eq.s32 	%p8, %r5, 0;
	@%p8 bra 	$L__BB0_15;
	setp.lt.u32 	%p9, %r6, 3;
	@%p9 bra 	$L__BB0_10;
	cvt.u64.u32 	%rd24, %r278;
	add.s64 	%rd25, %rd7, %rd24;
	shl.b64 	%rd26, %rd25, 1;
	add.s64 	%rd27, %rd2, %rd26;
	ld.global.u16 	%rs18, [%rd27];
	// begin inline asm
	{  cvt.f32.f16 %f81, %rs18;}

	// end inline asm
	add.s64 	%rd28, %rd8, %rd24;
	shl.b64 	%rd29, %rd28, 1;
	add.s64 	%rd30, %rd1, %rd29;
	ld.global.u16 	%rs19, [%rd30];
	// begin inline asm
	{  cvt.f32.f16 %f82, %rs19;}

	// end inline asm
	fma.rn.f32 	%f89, %f81, %f82, %f289;
	ld.global.u16 	%rs20, [%rd27+2];
	// begin inline asm
	{  cvt.f32.f16 %f83, %rs20;}

	// end inline asm
	ld.global.u16 	%rs21, [%rd30+2];
	// begin inline asm
	{  cvt.f32.f16 %f84, %rs21;}

	// end inline asm
	fma.rn.f32 	%f90, %f83, %f84, %f89;
	ld.global.u16 	%rs22, [%rd27+4];
	// begin inline asm
	{  cvt.f32.f16 %f85, %rs22;}

	// end inline asm
	ld.global.u16 	%rs23, [%rd30+4];
	// begin inline asm
	{  cvt.f32.f16 %f86, %rs23;}

	// end inline asm
	fma.rn.f32 	%f91, %f85, %f86, %f90;
	ld.global.u16 	%rs24, [%rd27+6];
	// begin inline asm
	{  cvt.f32.f16 %f87, %rs24;}

	// end inline asm
	ld.global.u16 	%rs25, [%rd30+6];
	// begin inline asm
	{  cvt.f32.f16 %f88, %rs25;}

	// end inline asm
	fma.rn.f32 	%f289, %f87, %f88, %f91;
	add.s32 	%r278, %r278, 4;
$L__BB0_10:
	setp.eq.s32 	%p10, %r7, 0;
	@%p10 bra 	$L__BB0_15;
	setp.eq.s32 	%p11, %r7, 1;
	@%p11 bra 	$L__BB0_13;
	cvt.u64.u32 	%rd31, %r278;
	add.s64 	%rd32, %rd7, %rd31;
	shl.b64 	%rd33, %rd32, 1;
	add.s64 	%rd34, %rd2, %rd33;
	ld.global.u16 	%rs26, [%rd34];
	// begin inline asm
	{  cvt.f32.f16 %f93, %rs26;}

	// end inline asm
	add.s64 	%rd35, %rd8, %rd31;
	shl.b64 	%rd36, %rd35, 1;
	add.s64 	%rd37, %rd1, %rd36;
	ld.global.u16 	%rs27, [%rd37];
	// begin inline asm
	{  cvt.f32.f16 %f94, %rs27;}

	// end inline asm
	fma.rn.f32 	%f97, %f93, %f94, %f289;
	ld.global.u16 	%rs28, [%rd34+2];
	// begin inline asm
	{  cvt.f32.f16 %f95, %rs28;}

	// end inline asm
	ld.global.u16 	%rs29, [%rd37+2];
	// begin inline asm
	{  cvt.f32.f16 %f96, %rs29;}

	// end inline asm
	fma.rn.f32 	%f289, %f95, %f96, %f97;
	add.s32 	%r278, %r278, 2;
$L__BB0_13:
	setp.eq.s32 	%p12, %r9, 0;
	@%p12 bra 	$L__BB0_15;
	cvt.u64.u32 	%rd38, %r278;
	add.s64 	%rd39, %rd7, %rd38;
	shl.b64 	%rd40, %rd39, 1;
	add.s64 	%rd41, %rd2, %rd40;
	ld.global.u16 	%rs30, [%rd41];
	// begin inline asm
	{  cvt.f32.f16 %f98, %rs30;}

	// end inline asm
	add.s64 	%rd42, %rd8, %rd38;
	shl.b64 	%rd43, %rd42, 1;
	add.s64 	%rd44, %rd1, %rd43;
	ld.global.u16 	%rs31, [%rd44];
	// begin inline asm
	{  cvt.f32.f16 %f99, %rs31;}

	// end inline asm
	fma.rn.f32 	%f289, %f98, %f99, %f289;
$L__BB0_15:
	mul.f32 	%f100, %f53, %f289;
	shl.b32 	%r136, %r275, 2;
	mov.u32 	%r137, _ZZ31multihead_attention_fp16_kernelP6__halfS0_S0_S0_iiiifE3att;
	add.s32 	%r138, %r137, %r136;
	st.shared.f32 	[%r138], %f100;
	add.s32 	%r275, %r275, %r3;
	setp.lt.s32 	%p13, %r275, %r120;
	@%p13 bra 	$L__BB0_4;
	bra.uni 	$L__BB0_18;
$L__BB0_16:
	mul.f32 	%f13, %f53, 0f00000000;
	mov.u32 	%r131, _ZZ31multihead_attention_fp16_kernelP6__halfS0_S0_S0_iiiifE3att;
	mov.u32 	%r280, %r293;
$L__BB0_17:
	shl.b32 	%r130, %r280, 2;
	add.s32 	%r132, %r131, %r130;
	st.shared.f32 	[%r132], %f13;
	add.s32 	%r280, %r280, %r3;
	setp.lt.s32 	%p5, %r280, %r120;
	@%p5 bra 	$L__BB0_17;
$L__BB0_18:
	setp.ge.u32 	%p14, %r293, %r120;
	bar.sync 	0;
	mov.f32 	%f294, 0fFF7FFFFF;
	mov.u32 	%r21, %ntid.x;
	@%p14 bra 	$L__BB0_25;
	add.s32 	%r139, %r293, %r21;
	max.s32 	%r140, %r120, %r139;
	setp.lt.s32 	%p15, %r139, %r120;
	selp.u32 	%r141, 1, 0, %p15;
	add.s32 	%r142, %r139, %r141;
	sub.s32 	%r143, %r140, %r142;
	div.u32 	%r144, %r143, %r21;
	add.s32 	%r22, %r144, %r141;
	and.b32  	%r145, %r22, 3;
	setp.eq.s32 	%p16, %r145, 3;
	mov.f32 	%f294, 0fFF7FFFFF;
	mov.u32 	%r283, %r293;
	@%p16 bra 	$L__BB0_22;
	add.s32 	%r147, %r22, 1;
	and.b32  	%r23, %r147, 3;
	mov.b32 	%r282, 0;
	mov.f32 	%f294, 0fFF7FFFFF;
	mov.u32 	%r283, %r293;
$L__BB0_21:
	.pragma "nounroll";
	shl.b32 	%r148, %r283, 2;
	mov.u32 	%r149, _ZZ31multihead_attention_fp16_kernelP6__halfS0_S0_S0_iiiifE3att;
	add.s32 	%r150, %r149, %r148;
	ld.shared.f32 	%f105, [%r150];
	max.f32 	%f294, %f294, %f105;
	add.s32 	%r283, %r283, %r21;
	add.s32 	%r282, %r282, 1;
	setp.ne.s32 	%p17, %r282, %r23;
	@%p17 bra 	$L__BB0_21;
$L__BB0_22:
	setp.lt.u32 	%p18, %r22, 3;
	@%p18 bra 	$L__BB0_25;
	mov.u32 	%r152, _ZZ31multihead_attention_fp16_kernelP6__halfS0_S0_S0_iiiifE3att;
	shl.b32 	%r154, %r21, 2;
$L__BB0_24:
	shl.b32 	%r151, %r283, 2;
	add.s32 	%r153, %r152, %r151;
	ld.shared.f32 	%f106, [%r153];
	max.f32 	%f107, %f294, %f106;
	add.s32 	%r155, %r153, %r154;
	ld.shared.f32 	%f108, [%r155];
	max.f32 	%f109, %f107, %f108;
	add.s32 	%r156, %r155, %r154;
	ld.shared.f32 	%f110, [%r156];
	max.f32 	%f111, %f109, %f110;
	add.s32 	%r157, %r156, %r154;
	ld.shared.f32 	%f112, [%r157];
	max.f32 	%f294, %f111, %f112;
	add.s32 	%r283, %r154, %r283;
	setp.lt.s32 	%p19, %r283, %r120;
	@%p19 bra 	$L__BB0_24;
$L__BB0_25:
	and.b32  	%r31, %r293, 31;
	mov.b32 	%r158, %f294;
	shfl.sync.bfly.b32	%r159|%p20, %r158, 16, 31, -1;
	mov.b32 	%f113, %r159;
	max.f32 	%f114, %f294, %f113;
	mov.b32 	%r160, %f114;
	shfl.sync.bfly.b32	%r161|%p21, %r160, 8, 31, -1;
	mov.b32 	%f115, %r161;
	max.f32 	%f116, %f114, %f115;
	mov.b32 	%r162, %f116;
	shfl.sync.bfly.b32	%r163|%p22, %r162, 4, 31, -1;
	mov.b32 	%f117, %r163;
	max.f32 	%f118, %f116, %f117;
	mov.b32 	%r164, %f118;
	shfl.sync.bfly.b32	%r165|%p23, %r164, 2, 31, -1;
	mov.b32 	%f119, %r165;
	max.f32 	%f120, %f118, %f119;
	mov.b32 	%r166, %f120;
	shfl.sync.bfly.b32	%r167|%p24, %r166, 1, 31, -1;
	mov.b32 	%f121, %r167;
	max.f32 	%f21, %f120, %f121;
	setp.ne.s32 	%p25, %r31, 0;
	@%p25 bra 	$L__BB0_27;
	shr.u32 	%r168, %r293, 3;
	mov.u32 	%r169, _ZZ14blockReduceMaxfE6shared;
	add.s32 	%r170, %r169, %r168;
	st.shared.f32 	[%r170], %f21;
$L__BB0_27:
	bar.sync 	0;
	shr.u32 	%r32, %r21, 5;
	setp.ge.u32 	%p26, %r293, %r32;
	mov.f32 	%f295, 0f00000000;
	@%p26 bra 	$L__BB0_29;
	shl.b32 	%r171, %r31, 2;
	mov.u32 	%r172, _ZZ14blockReduceMaxfE6shared;
	add.s32 	%r173, %r172, %r171;
	ld.shared.f32 	%f295, [%r173];
$L__BB0_29:
	setp.gt.u32 	%p28, %r293, 31;
	mov.pred 	%p76, 0;
	@%p28 bra 	$L__BB0_32;
	mov.b32 	%r174, %f295;
	shfl.sync.bfly.b32	%r175|%p30, %r174, 16, 31, -1;
	mov.b32 	%f123, %r175;
	max.f32 	%f124, %f295, %f123;
	mov.b32 	%r176, %f124;
	shfl.sync.bfly.b32	%r177|%p31, %r176, 8, 31, -1;
	mov.b32 	%f125, %r177;
	max.f32 	%f126, %f124, %f125;
	mov.b32 	%r178, %f126;
	shfl.sync.bfly.b32	%r179|%p32, %r178, 4, 31, -1;
	mov.b32 	%f127, %r179;
	max.f32 	%f128, %f126, %f127;
	mov.b32 	%r180, %f128;
	shfl.sync.bfly.b32	%r181|%p33, %r180, 2, 31, -1;
	mov.b32 	%f129, %r181;
	max.f32 	%f130, %f128, %f129;
	mov.b32 	%r182, %f130;
	shfl.sync.bfly.b32	%r183|%p34, %r182, 1, 31, -1;
	mov.b32 	%f131, %r183;
	max.f32 	%f24, %f130, %f131;
	setp.ne.s32 	%p35, %r293, 0;
	@%p35 bra 	$L__BB0_32;
	st.shared.f32 	[_ZZ14softmax_kernelPfiE7max_val], %f24;
	mov.pred 	%p76, -1;
$L__BB0_32:
	setp.ge.u32 	%p37, %r293, %r120;
	bar.sync 	0;
	mov.f32 	%f300, 0f00000000;
	@%p37 bra 	$L__BB0_39;
	ld.shared.f32 	%f25, [_ZZ14softmax_kernelPfiE7max_val];
	add.s32 	%r184, %r293, %r21;
	max.s32 	%r185, %r120, %r184;
	setp.lt.s32 	%p38, %r184, %r120;
	selp.u32 	%r186, 1, 0, %p38;
	add.s32 	%r187, %r184, %r186;
	sub.s32 	%r188, %r185, %r187;
	div.u32 	%r189, %r188, %r21;
	add.s32 	%r33, %r189, %r186;
	and.b32  	%r190, %r33, 3;
	setp.eq.s32 	%p39, %r190, 3;
	mov.f32 	%f300, 0f00000000;
	mov.u32 	%r287, %r293;
	@%p39 bra 	$L__BB0_36;
	add.s32 	%r192, %r33, 1;
	and.b32  	%r34, %r192, 3;
	mov.b32 	%r286, 0;
	mov.f32 	%f300, 0f00000000;
	mov.u32 	%r287, %r293;
$L__BB0_35:
	.pragma "nounroll";
	shl.b32 	%r193, %r287, 2;
	mov.u32 	%r194, _ZZ31multihead_attention_fp16_kernelP6__halfS0_S0_S0_iiiifE3att;
	add.s32 	%r195, %r194, %r193;
	ld.shared.f32 	%f136, [%r195];
	sub.f32 	%f137, %f136, %f25;
	mul.f32 	%f138, %f137, 0f3FB8AA3B;
	ex2.approx.f32 	%f139, %f138;
	st.shared.f32 	[%r195], %f139;
	add.f32 	%f300, %f300, %f139;
	add.s32 	%r287, %r287, %r21;
	add.s32 	%r286, %r286, 1;
	setp.ne.s32 	%p40, %r286, %r34;
	@%p40 bra 	$L__BB0_35;
$L__BB0_36:
	setp.lt.u32 	%p41, %r33, 3;
	@%p41 bra 	$L__BB0_39;
	mov.u32 	%r197, _ZZ31multihead_attention_fp16_kernelP6__halfS0_S0_S0_iiiifE3att;
	shl.b32 	%r199, %r21, 2;
$L__BB0_38:
	shl.b32 	%r196, %r287, 2;
	add.s32 	%r198, %r197, %r196;
	ld.shared.f32 	%f140, [%r198];
	sub.f32 	%f141, %f140, %f25;
	mul.f32 	%f142, %f141, 0f3FB8AA3B;
	ex2.approx.f32 	%f143, %f142;
	st.shared.f32 	[%r198], %f143;
	add.f32 	%f144, %f300, %f143;
	add.s32 	%r200, %r198, %r199;
	ld.shared.f32 	%f145, [%r200];
	sub.f32 	%f146, %f145, %f25;
	mul.f32 	%f147, %f146, 0f3FB8AA3B;
	ex2.approx.f32 	%f148, %f147;
	st.shared.f32 	[%r200], %f148;
	add.f32 	%f149, %f144, %f148;
	add.s32 	%r201, %r200, %r199;
	ld.shared.f32 	%f150, [%r201];
	sub.f32 	%f151, %f150, %f25;
	mul.f32 	%f152, %f151, 0f3FB8AA3B;
	ex2.approx.f32 	%f153, %f152;
	st.shared.f32 	[%r201], %f153;
	add.f32 	%f154, %f149, %f153;
	add.s32 	%r202, %r201, %r199;
	ld.shared.f32 	%f155, [%r202];
	sub.f32 	%f156, %f155, %f25;
	mul.f32 	%f157, %f156, 0f3FB8AA3B;
	ex2.approx.f32 	%f158, %f157;
	st.shared.f32 	[%r202], %f158;
	add.f32 	%f300, %f154, %f158;
	add.s32 	%r287, %r199, %r287;
	setp.lt.s32 	%p42, %r287, %r120;
	@%p42 bra 	$L__BB0_38;
$L__BB0_39:
	setp.ne.s32 	%p43, %r31, 0;
	mov.b32 	%r203, %f300;
	shfl.sync.bfly.b32	%r204|%p44, %r203, 16, 31, -1;
	mov.b32 	%f159, %r204;
	add.f32 	%f160, %f300, %f159;
	mov.b32 	%r205, %f160;
	shfl.sync.bfly.b32	%r206|%p45, %r205, 8, 31, -1;
	mov.b32 	%f161, %r206;
	add.f32 	%f162, %f160, %f161;
	mov.b32 	%r207, %f162;
	shfl.sync.bfly.b32	%r208|%p46, %r207, 4, 31, -1;
	mov.b32 	%f163, %r208;
	add.f32 	%f164, %f162, %f163;
	mov.b32 	%r209, %f164;
	shfl.sync.bfly.b32	%r210|%p47, %r209, 2, 31, -1;
	mov.b32 	%f165, %r210;
	add.f32 	%f166, %f164, %f165;
	mov.b32 	%r211, %f166;
	shfl.sync.bfly.b32	%r212|%p48, %r211, 1, 31, -1;
	mov.b32 	%f167, %r212;
	add.f32 	%f33, %f166, %f167;
	@%p43 bra 	$L__BB0_41;
	shr.u32 	%r213, %r293, 3;
	mov.u32 	%r214, _ZZ14blockReduceSumfE6shared;
	add.s32 	%r215, %r214, %r213;
	st.shared.f32 	[%r215], %f33;
$L__BB0_41:
	setp.ge.u32 	%p49, %r293, %r32;
	bar.sync 	0;
	mov.f32 	%f302, 0f00000000;
	@%p49 bra 	$L__BB0_43;
	shl.b32 	%r216, %r31, 2;
	mov.u32 	%r217, _ZZ14blockReduceSumfE6shared;
	add.s32 	%r218, %r217, %r216;
	ld.shared.f32 	%f302, [%r218];
$L__BB0_43:
	setp.gt.u32 	%p50, %r293, 31;
	@%p50 bra 	$L__BB0_45;
	mov.b32 	%r219, %f302;
	shfl.sync.bfly.b32	%r220|%p51, %r219, 16, 31, -1;
	mov.b32 	%f169, %r220;
	add.f32 	%f170, %f302, %f169;
	mov.b32 	%r221, %f170;
	shfl.sync.bfly.b32	%r222|%p52, %r221, 8, 31, -1;
	mov.b32 	%f171, %r222;
	add.f32 	%f172, %f170, %f171;
	mov.b32 	%r223, %f172;
	shfl.sync.bfly.b32	%r224|%p53, %r223, 4, 31, -1;
	mov.b32 	%f173, %r224;
	add.f32 	%f174, %f172, %f173;
	mov.b32 	%r225, %f174;
	shfl.sync.bfly.b32	%r226|%p54, %r225, 2, 31, -1;
	mov.b32 	%f175, %r226;
	add.f32 	%f176, %f174, %f175;
	mov.b32 	%r227, %f176;
	shfl.sync.bfly.b32	%r228|%p55, %r227, 1, 31, -1;
	mov.b32 	%f177, %r228;
	add.f32 	%f302, %f176, %f177;
$L__BB0_45:
	not.pred 	%p56, %p76;
	@%p56 bra 	$L__BB0_47;
	st.shared.f32 	[_ZZ14softmax_kernelPfiE7d_total], %f302;
$L__BB0_47:
	setp.ge.u32 	%p57, %r293, %r120;
	bar.sync 	0;
	@%p57 bra 	$L__BB0_54;
	ld.shared.f32 	%f38, [_ZZ14softmax_kernelPfiE7d_total];
	add.s32 	%r229, %r293, %r21;
	max.s32 	%r230, %r120, %r229;
	setp.lt.s32 	%p58, %r229, %r120;
	selp.u32 	%r231, 1, 0, %p58;
	add.s32 	%r232, %r229, %r231;
	sub.s32 	%r233, %r230, %r232;
	div.u32 	%r234, %r233, %r21;
	add.s32 	%r42, %r234, %r231;
	and.b32  	%r235, %r42, 3;
	setp.eq.s32 	%p59, %r235, 3;
	mov.u32 	%r291, %r293;
	@%p59 bra 	$L__BB0_51;
	add.s32 	%r237, %r42, 1;
	and.b32  	%r43, %r237, 3;
	mov.b32 	%r290, 0;
	mov.u32 	%r291, %r293;
$L__BB0_50:
	.pragma "nounroll";
	shl.b32 	%r238, %r291, 2;
	mov.u32 	%r239, _ZZ31multihead_attention_fp16_kernelP6__halfS0_S0_S0_iiiifE3att;
	add.s32 	%r240, %r239, %r238;
	ld.shared.f32 	%f178, [%r240];
	div.rn.f32 	%f179, %f178, %f38;
	st.shared.f32 	[%r240], %f179;
	add.s32 	%r291, %r291, %r21;
	add.s32 	%r290, %r290, 1;
	setp.ne.s32 	%p60, %r290, %r43;
	@%p60 bra 	$L__BB0_50;
$L__BB0_51:
	setp.lt.u32 	%p61, %r42, 3;
	@%p61 bra 	$L__BB0_54;
	mov.u32 	%r242, _ZZ31multihead_attention_fp16_kernelP6__halfS0_S0_S0_iiiifE3att;
	shl.b32 	%r244, %r21, 2;
$L__BB0_53:
	shl.b32 	%r241, %r291, 2;
	add.s32 	%r243, %r242, %r241;
	ld.shared.f32 	%f180, [%r243];
	div.rn.f32 	%f181, %f180, %f38;
	st.shared.f32 	[%r243], %f181;
	add.s32 	%r245, %r243, %r244;
	ld.shared.f32 	%f182, [%r245];
	div.rn.f32 	%f183, %f182, %f38;
	st.shared.f32 	[%r245], %f183;
	add.s32 	%r246, %r245, %r244;
	ld.shared.f32 	%f184, [%r246];
	div.rn.f32 	%f185, %f184, %f38;
	st.shared.f32 	[%r246], %f185;
	add.s32 	%r247, %r246, %r244;
	ld.shared.f32 	%f186, [%r247];
	div.rn.f32 	%f187, %f186, %f38;
	st.shared.f32 	[%r247], %f187;
	add.s32 	%r291, %r244, %r291;
	setp.lt.s32 	%p62, %r291, %r120;
	@%p62 bra 	$L__BB0_53;
$L__BB0_54:
	bar.sync 	0;
	setp.ge.s32 	%p63, %r293, %r121;
	@%p63 bra 	$L__BB0_73;
	setp.gt.s32 	%p64, %r120, 0;
	@%p64 bra 	$L__BB0_58;
	mov.f32 	%f188, 0f00000000;
	// begin inline asm
	{  cvt.rn.f16.f32 %rs32, %f188;}

	// end inline asm
$L__BB0_57:
	cvt.s64.s32 	%rd45, %r293;
	add.s64 	%rd46, %rd7, %rd45;
	shl.b64 	%rd47, %rd46, 1;
	add.s64 	%rd48, %rd4, %rd47;
	st.global.u16 	[%rd48], %rs32;
	add.s32 	%r293, %r293, %r21;
	setp.lt.s32 	%p65, %r293, %r121;
	@%p65 bra 	$L__BB0_57;
	bra.uni 	$L__BB0_73;
$L__BB0_58:
	and.b32  	%r51, %r120, 15;
	and.b32  	%r52, %r120, 7;
	and.b32  	%r53, %r120, 2147483632;
	and.b32  	%r54, %r120, 3;
	neg.s32 	%r55, %r53;
	shl.b32 	%r56, %r121, 4;
	mul.lo.s32 	%r57, %r121, 15;
	mul.lo.s32 	%r58, %r121, 14;
	mul.lo.s32 	%r59, %r121, 13;
	mul.lo.s32 	%r60, %r121, 6;
$L__BB0_59:
	setp.lt.u32 	%p66, %r120, 16;
	cvt.s64.s32 	%rd49, %r293;
	add.s64 	%rd9, %rd5, %rd49;
	mov.f32 	%f310, 0f00000000;
	mov.b32 	%r313, 0;
	@%p66 bra 	$L__BB0_62;
	shl.b32 	%r302, %r121, 3;
	mul.lo.s32 	%r301, %r121, 7;
	mul.lo.s32 	%r299, %r121, 5;
	mul.lo.s32 	%r303, %r121, 9;
	mul.lo.s32 	%r304, %r121, 10;
	mul.lo.s32 	%r297, %r121, 3;
	shl.b32 	%r296, %r121, 1;
	mul.lo.s32 	%r305, %r121, 11;
	mul.lo.s32 	%r306, %r121, 12;
	mov.u32 	%r251, _ZZ31multihead_attention_fp16_kernelP6__halfS0_S0_S0_iiiifE3att;
	add.s32 	%r295, %r251, 32;
	shl.b32 	%r298, %r121, 2;
	mov.f32 	%f310, 0f00000000;
	mov.b32 	%r310, 0;
	mov.u32 	%r294, %r121;
	mov.u32 	%r300, %r60;
	mov.u32 	%r307, %r59;
	mov.u32 	%r308, %r58;
	mov.u32 	%r309, %r57;
	mov.u32 	%r311, %r55;
$L__BB0_61:
	.pragma "nounroll";
	cvt.s64.s32 	%rd50, %r310;
	ld.shared.f32 	%f208, [%r295+-32];
	add.s64 	%rd51, %rd9, %rd50;
	shl.b64 	%rd52, %rd51, 1;
	add.s64 	%rd53, %rd3, %rd52;
	ld.global.u16 	%rs33, [%rd53];
	// begin inline asm
	{  cvt.f32.f16 %f192, %rs33;}

	// end inline asm
	fma.rn.f32 	%f209, %f208, %f192, %f310;
	cvt.s64.s32 	%rd54, %r294;
	ld.shared.f32 	%f210, [%r295+-28];
	add.s64 	%rd55, %rd9, %rd54;
	shl.b64 	%rd56, %rd55, 1;
	add.s64 	%rd57, %rd3, %rd56;
	ld.global.u16 	%rs34, [%rd57];
	// begin inline asm
	{  cvt.f32.f16 %f193, %rs34;}

	// end inline asm
	fma.rn.f32 	%f211, %f210, %f193, %f209;
	cvt.s64.s32 	%rd58, %r296;
	ld.shared.f32 	%f212, [%r295+-24];
	add.s64 	%rd59, %rd9, %rd58;
	shl.b64 	%rd60, %rd59, 1;
	add.s64 	%rd61, %rd3, %rd60;
	ld.global.u16 	%rs35, [%rd61];
	// begin inline asm
	{  cvt.f32.f16 %f194, %rs35;}

	// end inline asm
	fma.rn.f32 	%f213, %f212, %f194, %f211;
	cvt.s64.s32 	%rd62, %r297;
	ld.shared.f32 	%f214, [%r295+-20];
	add.s64 	%rd63, %rd9, %rd62;
	shl.b64 	%rd64, %rd63, 1;
	add.s64 	%rd65, %rd3, %rd64;
	ld.global.u16 	%rs36, [%rd65];
	// begin inline asm
	{  cvt.f32.f16 %f195, %rs36;}

	// end inline asm
	fma.rn.f32 	%f215, %f214, %f195, %f213;
	cvt.s64.s32 	%rd66, %r298;
	ld.shared.f32 	%f216, [%r295+-16];
	add.s64 	%rd67, %rd9, %rd66;
	shl.b64 	%rd68, %rd67, 1;
	add.s64 	%rd69, %rd3, %rd68;
	ld.global.u16 	%rs37, [%rd69];
	// begin inline asm
	{  cvt.f32.f16 %f196, %rs37;}

	// end inline asm
	fma.rn.f32 	%f217, %f216, %f196, %f215;
	cvt.s64.s32 	%rd70, %r299;
	ld.shared.f32 	%f218, [%r295+-12];
	add.s64 	%rd71, %rd9, %rd70;
	shl.b64 	%rd72, %rd71, 1;
	add.s64 	%rd73, %rd3, %rd72;
	ld.global.u16 	%rs38, [%rd73];
	// begin inline asm
	{  cvt.f32.f16 %f197, %rs38;}

	// end inline asm
	fma.rn.f32 	%f219, %f218, %f197, %f217;
	cvt.s64.s32 	%rd74, %r300;
	ld.shared.f32 	%f220, [%r295+-8];
	add.s64 	%rd75, %rd9, %rd74;
	shl.b64 	%rd76, %rd75, 1;
	add.s64 	%rd77, %rd3, %rd76;
	ld.global.u16 	%rs39, [%rd77];
	// begin inline asm
	{  cvt.f32.f16 %f198, %rs39;}

	// end inline asm
	fma.rn.f32 	%f221, %f220, %f198, %f219;
	cvt.s64.s32 	%rd78, %r301;
	ld.shared.f32 	%f222, [%r295+-4];
	add.s64 	%rd79, %rd9, %rd78;
	shl.b64 	%rd80, %rd79, 1;
	add.s64 	%rd81, %rd3, %rd80;
	ld.global.u16 	%rs40, [%rd81];
	// begin inline asm
	{  cvt.f32.f16 %f199, %rs40;}

	// end inline asm
	fma.rn.f32 	%f223, %f222, %f199, %f221;
	cvt.s64.s32 	%rd82, %r302;
	ld.shared.f32 	%f224, [%r295];
	add.s64 	%rd83, %rd9, %rd82;
	shl.b64 	%rd84, %rd83, 1;
	add.s64 	%rd85, %rd3, %rd84;
	ld.global.u16 	%rs41, [%rd85];
	// begin inline asm
	{  cvt.f32.f16 %f200, %rs41;}

	// end inline asm
	fma.rn.f32 	%f225, %f224, %f200, %f223;
	cvt.s64.s32 	%rd86, %r303;
	ld.shared.f32 	%f226, [%r295+4];
	add.s64 	%rd87, %rd9, %rd86;
	shl.b64 	%rd88, %rd87, 1;
	add.s64 	%rd89, %rd3, %rd88;
	ld.global.u16 	%rs42, [%rd89];
	// begin inline asm
	{  cvt.f32.f16 %f201, %rs42;}

	// end inline asm
	fma.rn.f32 	%f227, %f226, %f201, %f225;
	cvt.s64.s32 	%rd90, %r304;
	ld.shared.f32 	%f228, [%r295+8];
	add.s64 	%rd91, %rd9, %rd90;
	shl.b64 	%rd92, %rd91, 1;
	add.s64 	%rd93, %rd3, %rd92;
	ld.global.u16 	%rs43, [%rd93];
	// begin inline asm
	{  cvt.f32.f16 %f202, %rs43;}

	// end inline asm
	fma.rn.f32 	%f229, %f228, %f202, %f227;
	cvt.s64.s32 	%rd94, %r305;
	ld.shared.f32 	%f230, [%r295+12];
	add.s64 	%rd95, %rd9, %rd94;
	shl.b64 	%rd96, %rd95, 1;
	add.s64 	%rd97, %rd3, %rd96;
	ld.global.u16 	%rs44, [%rd97];
	// begin inline asm
	{  cvt.f32.f16 %f203, %rs44;}

	// end inline asm
	fma.rn.f32 	%f231, %f230, %f203, %f229;
	cvt.s64.s32 	%rd98, %r306;
	ld.shared.f32 	%f232, [%r295+16];
	add.s64 	%rd99, %rd9, %rd98;
	shl.b64 	%rd100, %rd99, 1;
	add.s64 	%rd101, %rd3, %rd100;
	ld.global.u16 	%rs45, [%rd101];
	// begin inline asm
	{  cvt.f32.f16 %f204, %rs45;}

	// end inline asm
	fma.rn.f32 	%f233, %f232, %f204, %f231;
	cvt.s64.s32 	%rd102, %r307;
	ld.shared.f32 	%f234, [%r295+20];
	add.s64 	%rd103, %rd9, %rd102;
	shl.b64 	%rd104, %rd103, 1;
	add.s64 	%rd105, %rd3, %rd104;
	ld.global.u16 	%rs46, [%rd105];
	// begin inline asm
	{  cvt.f32.f16 %f205, %rs46;}

	// end inline asm
	fma.rn.f32 	%f235, %f234, %f205, %f233;
	cvt.s64.s32 	%rd106, %r308;
	ld.shared.f32 	%f236, [%r295+24];
	add.s64 	%rd107, %rd9, %rd106;
	shl.b64 	%rd108, %rd107, 1;
	add.s64 	%rd109, %rd3, %rd108;
	ld.global.u16 	%rs47, [%rd109];
	// begin inline asm
	{  cvt.f32.f16 %f206, %rs47;}

	// end inline asm
	fma.rn.f32 	%f237, %f236, %f206, %f235;
	cvt.s64.s32 	%rd110, %r309;
	ld.shared.f32 	%f238, [%r295+28];
	add.s64 	%rd111, %rd9, %rd110;
	shl.b64 	%rd112, %rd111, 1;
	add.s64 	%rd113, %rd3, %rd112;
	ld.global.u16 	%rs48, [%rd113];
	// begin inline asm
	{  cvt.f32.f16 %f207, %rs48;}

	// end inline asm
	fma.rn.f32 	%f310, %f238, %f207, %f237;
	add.s32 	%r311, %r311, 16;
	add.s32 	%r310, %r310, %r56;
	add.s32 	%r309, %r309, %r56;
	add.s32 	%r308, %r308, %r56;
	add.s32 	%r307, %r307, %r56;
	add.s32 	%r306, %r306, %r56;
	add.s32 	%r305, %r305, %r56;
	add.s32 	%r304, %r304, %r56;
	add.s32 	%r303, %r303, %r56;
	add.s32 	%r302, %r302, %r56;
	add.s32 	%r301, %r301, %r56;
	add.s32 	%r300, %r300, %r56;
	add.s32 	%r299, %r299, %r56;
	add.s32 	%r298, %r298, %r56;
	add.s32 	%r297, %r297, %r56;
	add.s32 	%r296, %r296, %r56;
	add.s32 	%r295, %r295, 64;
	add.s32 	%r294, %r294, %r56;
	setp.ne.s32 	%p67, %r311, 0;
	mov.u32 	%r313, %r53;
	@%p67 bra 	$L__BB0_61;
$L__BB0_62:
	setp.eq.s32 	%p68, %r51, 0;
	@%p68 bra 	$L__BB0_72;
	add.s32 	%r252, %r51, -1;
	setp.lt.u32 	%p69, %r252, 7;
	@%p69 bra 	$L__BB0_65;
	mul.lo.s32 	%r253, %r313, %r121;
	cvt.s64.s32 	%rd114, %r253;
	shl.b32 	%r254, %r313, 2;
	mov.u32 	%r255, _ZZ31multihead_attention_fp16_kernelP6__halfS0_S0_S0_iiiifE3att;
	add.s32 	%r256, %r255, %r254;
	ld.shared.f32 	%f248, [%r256];
	add.s64 	%rd115, %rd9, %rd114;
	shl.b64 	%rd116, %rd115, 1;
	add.s64 	%rd117, %rd3, %rd116;
	ld.global.u16 	%rs49, [%rd117];
	// begin inline asm
	{  cvt.f32.f16 %f240, %rs49;}

	// end inline asm
	fma.rn.f32 	%f249, %f248, %f240, %f310;
	add.s32 	%r257, %r253, %r121;
	cvt.s64.s32 	%rd118, %r257;
	ld.shared.f32 	%f250, [%r256+4];
	add.s64 	%rd119, %rd9, %rd118;
	shl.b64 	%rd120, %rd119, 1;
	add.s64 	%rd121, %rd3, %rd120;
	ld.global.u16 	%rs50, [%rd121];
	// begin inline asm
	{  cvt.f32.f16 %f241, %rs50;}

	// end inline asm
	fma.rn.f32 	%f251, %f250, %f241, %f249;
	add.s32 	%r258, %r257, %r121;
	cvt.s64.s32 	%rd122, %r258;
	ld.shared.f32 	%f252, [%r256+8];
	add.s64 	%rd123, %rd9, %rd122;
	shl.b64 	%rd124, %rd123, 1;
	add.s64 	%rd125, %rd3, %rd124;
	ld.global.u16 	%rs51, [%rd125];
	// begin inline asm
	{  cvt.f32.f16 %f242, %rs51;}

	// end inline asm
	fma.rn.f32 	%f253, %f252, %f242, %f251;
	add.s32 	%r259, %r258, %r121;
	cvt.s64.s32 	%rd126, %r259;
	ld.shared.f32 	%f254, [%r256+12];
	add.s64 	%rd127, %rd9, %rd126;
	shl.b64 	%rd128, %rd127, 1;
	add.s64 	%rd129, %rd3, %rd128;
	ld.global.u16 	%rs52, [%rd129];
	// begin inline asm
	{  cvt.f32.f16 %f243, %rs52;}

	// end inline asm
	fma.rn.f32 	%f255, %f254, %f243, %f253;
	add.s32 	%r260, %r259, %r121;
	cvt.s64.s32 	%rd130, %r260;
	ld.shared.f32 	%f256, [%r256+16];
	add.s64 	%rd131, %rd9, %rd130;
	shl.b64 	%rd132, %rd131, 1;
	add.s64 	%rd133, %rd3, %rd132;
	ld.global.u16 	%rs53, [%rd133];
	// begin inline asm
	{  cvt.f32.f16 %f244, %rs53;}

	// end inline asm
	fma.rn.f32 	%f257, %f256, %f244, %f255;
	add.s32 	%r261, %r260, %r121;
	cvt.s64.s32 	%rd134, %r261;
	ld.shared.f32 	%f258, [%r256+20];
	add.s64 	%rd135, %rd9, %rd134;
	shl.b64 	%rd136, %rd135, 1;
	add.s64 	%rd137, %rd3, %rd136;
	ld.global.u16 	%rs54, [%rd137];
	// begin inline asm
	{  cvt.f32.f16 %f245, %rs54;}

	// end inline asm
	fma.rn.f32 	%f259, %f258, %f245, %f257;
	add.s32 	%r262, %r261, %r121;
	cvt.s64.s32 	%rd138, %r262;
	ld.shared.f32 	%f260, [%r256+24];
	add.s64 	%rd139, %rd9, %rd138;
	shl.b64 	%rd140, %rd139, 1;
	add.s64 	%rd141, %rd3, %rd140;
	ld.global.u16 	%rs55, [%rd141];
	// begin inline asm
	{  cvt.f32.f16 %f246, %rs55;}

	// end inline asm
	fma.rn.f32 	%f261, %f260, %f246, %f259;
	add.s32 	%r263, %r262, %r121;
	cvt.s64.s32 	%rd142, %r263;
	ld.shared.f32 	%f262, [%r256+28];
	add.s64 	%rd143, %rd9, %rd142;
	shl.b64 	%rd144, %rd143, 1;
	add.s64 	%rd145, %rd3, %rd144;
	ld.global.u16 	%rs56, [%rd145];
	// begin inline asm
	{  cvt.f32.f16 %f247, %rs56;}

	// end inline asm
	fma.rn.f32 	%f310, %f262, %f247, %f261;
	add.s32 	%r313, %r313, 8;
$L__BB0_65:
	setp.eq.s32 	%p70, %r52, 0;
	@%p70 bra 	$L__BB0_72;
	add.s32 	%r264, %r52, -1;
	setp.lt.u32 	%p71, %r264, 3;
	@%p71 bra 	$L__BB0_68;
	mul.lo.s32 	%r265, %r313, %r121;
	cvt.s64.s32 	%rd146, %r265;
	shl.b32 	%r266, %r313, 2;
	mov.u32 	%r267, _ZZ31multihead_attention_fp16_kernelP6__halfS0_S0_S0_iiiifE3att;
	add.s32 	%r268, %r267, %r266;
	ld.shared.f32 	%f268, [%r268];
	add.s64 	%rd147, %rd9, %rd146;
	shl.b64 	%rd148, %rd147, 1;
	add.s64 	%rd149, %rd3, %rd148;
	ld.global.u16 	%rs57, [%rd149];
	// begin inline asm
	{  cvt.f32.f16 %f264, %rs57;}

	// end inline asm
	fma.rn.f32 	%f269, %f268, %f264, %f310;
	add.s32 	%r269, %r265, %r121;
	cvt.s64.s32 	%rd150, %r269;
	ld.shared.f32 	%f270, [%r268+4];
	add.s64 	%rd151, %rd9, %rd150;
	shl.b64 	%rd152, %rd151, 1;
	add.s64 	%rd153, %rd3, %rd152;
	ld.global.u16 	%rs58, [%rd153];
	// begin inline asm
	{  cvt.f32.f16 %f265, %rs58;}

	// end inline asm
	fma.rn.f32 	%f271, %f270, %f265, %f269;
	add.s32 	%r270, %r269, %r121;
	cvt.s64.s32 	%rd154, %r270;
	ld.shared.f32 	%f272, [%r268+8];
	add.s64 	%rd155, %rd9, %rd154;
	shl.b64 	%rd156, %rd155, 1;
	add.s64 	%rd157, %rd3, %rd156;
	ld.global.u16 	%rs59, [%rd157];
	// begin inline asm
	{  cvt.f32.f16 %f266, %rs59;}

	// end inline asm
	fma.rn.f32 	%f273, %f272, %f266, %f271;
	add.s32 	%r271, %r270, %r121;
	cvt.s64.s32 	%rd158, %r271;
	ld.shared.f32 	%f274, [%r268+12];
	add.s64 	%rd159, %rd9, %rd158;
	shl.b64 	%rd160, %rd159, 1;
	add.s64 	%rd161, %rd3, %rd160;
	ld.global.u16 	%rs60, [%rd161];
	// begin inline asm
	{  cvt.f32.f16 %f267, %rs60;}

	// end inline asm
	fma.rn.f32 	%f310, %f274, %f267, %f273;
	add.s32 	%r313, %r313, 4;
$L__BB0_68:
	setp.eq.s32 	%p72, %r54, 0;
	@%p72 bra 	$L__BB0_72;
	setp.eq.s32 	%p73, %r54, 1;
	mul.lo.s32 	%r113, %r313, %r121;
	cvt.s64.s32 	%rd162, %r113;
	shl.b32 	%r272, %r313, 2;
	mov.u32 	%r273, _ZZ31multihead_attention_fp16_kernelP6__halfS0_S0_S0_iiiifE3att;
	add.s32 	%r114, %r273, %r272;
	ld.shared.f32 	%f276, [%r114];
	add.s64 	%rd163, %rd9, %rd162;
	shl.b64 	%rd164, %rd163, 1;
	add.s64 	%rd165, %rd3, %rd164;
	ld.global.u16 	%rs61, [%rd165];
	// begin inline asm
	{  cvt.f32.f16 %f275, %rs61;}

	// end inline asm
	fma.rn.f32 	%f310, %f276, %f275, %f310;
	@%p73 bra 	$L__BB0_72;
	setp.eq.s32 	%p74, %r54, 2;
	add.s32 	%r115, %r113, %r121;
	cvt.s64.s32 	%rd166, %r115;
	ld.shared.f32 	%f278, [%r114+4];
	add.s64 	%rd167, %rd9, %rd166;
	shl.b64 	%rd168, %rd167, 1;
	add.s64 	%rd169, %rd3, %rd168;
	ld.global.u16 	%rs62, [%rd169];
	// begin inline asm
	{  cvt.f32.f16 %f277, %rs62;}

	// end inline asm
	fma.rn.f32 	%f310, %f278, %f277, %f310;
	@%p74 bra 	$L__BB0_72;
	add.s32 	%r274, %r115, %r121;
	cvt.s64.s32 	%rd170, %r274;
	ld.shared.f32 	%f280, [%r114+8];
	add.s64 	%rd171, %rd9, %rd170;
	shl.b64 	%rd172, %rd171, 1;
	add.s64 	%rd173, %rd3, %rd172;
	ld.global.u16 	%rs63, [%rd173];
	// begin inline asm
	{  cvt.f32.f16 %f279, %rs63;}

	// end inline asm
	fma.rn.f32 	%f310, %f280, %f279, %f310;
$L__BB0_72:
	// begin inline asm
	{  cvt.rn.f16.f32 %rs64, %f310;}

	// end inline asm
	add.s64 	%rd174, %rd9, %rd6;
	shl.b64 	%rd175, %rd174, 1;
	add.s64 	%rd176, %rd4, %rd175;
	st.global.u16 	[%rd176], %rs64;
	add.s32 	%r293, %r293, %r21;
	setp.lt.s32 	%p75, %r293, %r121;
	@%p75 bra 	$L__BB0_59;
$L__BB0_73:
	ret;

}


// ===== COMPILED SASS (sm_100) =====

	.target	sm_100

	.elftype	@"ET_EXEC"


//--------------------- .note.nv.tkinfo           --------------------------
	.section	.note.nv.tkinfo,"",@"SHT_NOTE"
	.sectionflags	@"SHF_NOTE_NV_TKINFO"
	.tkinfo
        /*0018*/ 	.word	0x00000002
        /*0030*/ 	.string	""
        /*0030*/ 	.string	"ptxas"
        /*0030*/ 	.string	"Cuda compilation tools, release 13.0, V13.0.88"
        /*0030*/ 	.string	"Build cuda_13.0.r13.0/compiler.36424714_0"
        /*0030*/ 	.string	"-arch sm_100 -m 64 "



//--------------------- .note.nv.cuinfo           --------------------------
	.section	.note.nv.cuinfo,"",@"SHT_NOTE"
	.sectionflags	@"SHF_NOTE_NV_CUINFO"
        /*0018*/ 	.short	0x0002
        /*001a*/ 	.short	0x0064
        /*001c*/ 	.short	0x0082
	.zero		2


//--------------------- .nv.info                  --------------------------
	.section	.nv.info,"",@"SHT_CUDA_INFO"
	.align	4


	//----- nvinfo : EIATTR_REGCOUNT
	.align		4
        /*0000*/ 	.byte	0x04, 0x2f
        /*0002*/ 	.short	(.L_1 - .L_0)
	.align		4
.L_0:
        /*0004*/ 	.word	index@(_Z31multihead_attention_fp16_kernelP6__halfS0_S0_S0_iiiif)
        /*0008*/ 	.word	0x00000020


	//----- nvinfo : EIATTR_FRAME_SIZE
	.align		4
.L_1:
        /*000c*/ 	.byte	0x04, 0x11
        /*000e*/ 	.short	(.L_3 - .L_2)
	.align		4
.L_2:
        /*0010*/ 	.word	index@($__internal_0_$__cuda_sm3x_div_rn_noftz_f32_slowpath)
        /*0014*/ 	.word	0x00000000


	//----- nvinfo : EIATTR_FRAME_SIZE
	.align		4
.L_3:
        /*0018*/ 	.byte	0x04, 0x11
        /*001a*/ 	.short	(.L_5 - .L_4)
	.align		4
.L_4:
        /*001c*/ 	.word	index@(_Z31multihead_attention_fp16_kernelP6__halfS0_S0_S0_iiiif)
        /*0020*/ 	.word	0x00000000


	//----- nvinfo : EIATTR_MIN_STACK_SIZE
	.align		4
.L_5:
        /*0024*/ 	.byte	0x04, 0x12
        /*0026*/ 	.short	(.L_7 - .L_6)
	.align		4
.L_6:
        /*0028*/ 	.word	index@(_Z31multihead_attention_fp16_kernelP6__halfS0_S0_S0_iiiif)
        /*002c*/ 	.word	0x00000000
.L_7:


//--------------------- .nv.compat                --------------------------
	.section	.nv.compat,"",@"SHT_CUDA_COMPAT_INFO"
	.align	4
        /*0000*/ 	.byte	0x02, 0x09, 0x00, 0x00, 0x02, 0x02, 0x01, 0x00, 0x02, 0x05, 0x05, 0x00, 0x03, 0x07, 0x01, 0x01
        /*0010*/ 	.byte	0x02, 0x03, 0x00, 0x00, 0x02, 0x06, 0x01, 0x00, 0x04, 0x0b, 0x08, 0x00, 0x01, 0x00, 0x00, 0x00
        /*0020*/ 	.byte	0x00, 0x00, 0x00, 0x00


//--------------------- .nv.info._Z31multihead_attention_fp16_kernelP6__halfS0_S0_S0_iiiif --------------------------
	.section	.nv.info._Z31multihead_attention_fp16_kernelP6__halfS0_S0_S0_iiiif,"",@"SHT_CUDA_INFO"
	.sectionflags	@""
	.align	4


	//----- nvinfo : EIATTR_CUDA_API_VERSION
	.align		4
        /*0000*/ 	.byte	0x04, 0x37
        /*0002*/ 	.short	(.L_9 - .L_8)
.L_8:
        /*0004*/ 	.word	0x00000082


	//----- nvinfo : EIATTR_KPARAM_INFO
	.align		4
.L_9:
        /*0008*/ 	.byte	0x04, 0x17
        /*000a*/ 	.short	(.L_11 - .L_10)
.L_10:
        /*000c*/ 	.word	0x00000000
        /*0010*/ 	.short	0x0008
        /*0012*/ 	.short	0x0030
        /*0014*/ 	.byte	0x00, 0xf0, 0x11, 0x00


	//----- nvinfo : EIATTR_KPARAM_INFO
	.align		4
.L_11:
        /*0018*/ 	.byte	0x04, 0x17
        /*001a*/ 	.short	(.L_13 - .L_12)
.L_12:
        /*001c*/ 	.word	0x00000000
        /*0020*/ 	.short	0x0007
        /*0022*/ 	.short	0x002c
        /*0024*/ 	.byte	0x00, 0xf0, 0x11, 0x00


	//----- nvinfo : EIATTR_KPARAM_INFO
	.align		4
.L_13:
        /*0028*/ 	.byte	0x04, 0x17
        /*002a*/ 	.short	(.L_15 - .L_14)
.L_14:
        /*002c*/ 	.word	0x00000000
        /*0030*/ 	.short	0x0006
        /*0032*/ 	.short	0x0028
        /*0034*/ 	.byte	0x00, 0xf0, 0x11, 0x00


	//----- nvinfo : EIATTR_KPARAM_INFO
	.align		4
.L_15:
        /*0038*/ 	.byte	0x04, 0x17
        /*003a*/ 	.short	(.L_17 - .L_16)
.L_16:
        /*003c*/ 	.word	0x00000000
        /*0040*/ 	.short	0x0005
        /*0042*/ 	.short	0x0024
        /*0044*/ 	.byte	0x00, 0xf0, 0x11, 0x00


	//----- nvinfo : EIATTR_KPARAM_INFO
	.align		4
.L_17:
        /*0048*/ 	.byte	0x04, 0x17
        /*004a*/ 	.short	(.L_19 - .L_18)
.L_18:
        /*004c*/ 	.word	0x00000000
        /*0050*/ 	.short	0x0004
        /*0052*/ 	.short	0x0020
        /*0054*/ 	.byte	0x00, 0xf0, 0x11, 0x00


	//----- nvinfo : EIATTR_KPARAM_INFO
	.align		4
.L_19:
        /*0058*/ 	.byte	0x04, 0x17
        /*005a*/ 	.short	(.L_21 - .L_20)
.L_20:
        /*005c*/ 	.word	0x00000000
        /*0060*/ 	.short	0x0003
        /*0062*/ 	.short	0x0018
        /*0064*/ 	.byte	0x00, 0xf5, 0x21, 0x00


	//----- nvinfo : EIATTR_KPARAM_INFO
	.align		4
.L_21:
        /*0068*/ 	.byte	0x04, 0x17
        /*006a*/ 	.short	(.L_23 - .L_22)
.L_22:
        /*006c*/ 	.word	0x00000000
        /*0070*/ 	.short	0x0002
        /*0072*/ 	.short	0x0010
        /*0074*/ 	.byte	0x00, 0xf5, 0x21, 0x00


	//----- nvinfo : EIATTR_KPARAM_INFO
	.align		4
.L_23:
        /*0078*/ 	.byte	0x04, 0x17
        /*007a*/ 	.short	(.L_25 - .L_24)
.L_24:
        /*007c*/ 	.word	0x00000000
        /*0080*/ 	.short	0x0001
        /*0082*/ 	.short	0x0008
        /*0084*/ 	.byte	0x00, 0xf5, 0x21, 0x00


	//----- nvinfo : EIATTR_KPARAM_INFO
	.align		4
.L_25:
        /*0088*/ 	.byte	0x04, 0x17
        /*008a*/ 	.short	(.L_27 - .L_26)
.L_26:
        /*008c*/ 	.word	0x00000000
        /*0090*/ 	.short	0x0000
        /*0092*/ 	.short	0x0000
        /*0094*/ 	.byte	0x00, 0xf5, 0x21, 0x00


	//----- nvinfo : EIATTR_SPARSE_MMA_MASK
	.align		4
.L_27:
        /*0098*/ 	.byte	0x03, 0x50
        /*009a*/ 	.short	0x0000


	//----- nvinfo : EIATTR_MAXREG_COUNT
	.align		4
        /*009c*/ 	.byte	0x03, 0x1b
        /*009e*/ 	.short	0x00ff


	//----- nvinfo : EIATTR_NUM_BARRIERS
	.align		4
        /*00a0*/ 	.byte	0x02, 0x4c
        /*00a2*/ 	.byte	0x01
	.zero		1


	//----- nvinfo : EIATTR_MERCURY_ISA_VERSION
	.align		4
        /*00a4*/ 	.byte	0x03, 0x5f
        /*00a6*/ 	.short	0x0101


	//----- nvinfo : EIATTR_COOP_GROUP_MASK_REGIDS
	.align		4
        /*00a8*/ 	.byte	0x04, 0x29
        /*00aa*/ 	.short	(.L_29 - .L_28)


	//   ....[0]....
.L_28:
        /*00ac*/ 	.word	0xffffffff


	//   ....[1]....
        /*00b0*/ 	.word	0xffffffff


	//   ....[2]....
        /*00b4*/ 	.word	0xffffffff


	//   ....[3]....
        /*00b8*/ 	.word	0xffffffff


	//   ....[4]....
        /*00bc*/ 	.word	0xffffffff


	//   ....[5]....
        /*00c0*/ 	.word	0xffffffff


	//   ....[6]....
        /*00c4*/ 	.word	0xffffffff


	//   ....[7]....
        /*00c8*/ 	.word	0xffffffff


	//   ....[8]....
        /*00cc*/ 	.word	0xffffffff


	//   ....[9]....
        /*00d0*/ 	.word	0xffffffff


	//   ....[10]....
        /*00d4*/ 	.word	0xffffffff


	//   ....[11]....
        /*00d8*/ 	.word	0xffffffff


	//   ....[12]....
        /*00dc*/ 	.word	0xffffffff


	//   ....[13]....
        /*00e0*/ 	.word	0xffffffff


	//   ....[14]....
        /*00e4*/ 	.word	0xffffffff


	//   ....[15]....
        /*00e8*/ 	.word	0xffffffff


	//   ....[16]....
        /*00ec*/ 	.word	0xffffffff


	//   ....[17]....
        /*00f0*/ 	.word	0xffffffff


	//   ....[18]....
        /*00f4*/ 	.word	0xffffffff


	//   ....[19]....
        /*00f8*/ 	.word	0xffffffff


	//   ....[20]....
        /*00fc*/ 	.word	0x05000009


	//   ....[21]....
        /*0100*/ 	.word	0x05000009


	//   ....[22]....
        /*0104*/ 	.word	0x05000009


	//   ....[23]....
        /*0108*/ 	.word	0x05000009


	//   ....[24]....
        /*010c*/ 	.word	0x05000009


	//   ....[25]....
        /*0110*/ 	.word	0x05000009


	//   ....[26]....
        /*0114*/ 	.word	0x05000009


	//   ....[27]....
        /*0118*/ 	.word	0x05000009


	//   ....[28]....
        /*011c*/ 	.word	0x05000009


	//   ....[29]....
        /*0120*/ 	.word	0x05000009


	//----- nvinfo : EIATTR_COOP_GROUP_INSTR_OFFSETS
	.align		4
.L_29:
        /*0124*/ 	.byte	0x04, 0x28
        /*0126*/ 	.short	(.L_31 - .L_30)


	//   ....[0]....
.L_30:
        /*0128*/ 	.word	0x000011d0


	//   ....[1]....
        /*012c*/ 	.word	0x00001230


	//   ....[2]....
        /*0130*/ 	.word	0x00001250


	//   ....[3]....
        /*0134*/ 	.word	0x00001280


	//   ....[4]....
        /*0138*/ 	.word	0x000012c0


	//   ....[5]....
        /*013c*/ 	.word	0x000013b0


	//   ....[6]....
        /*0140*/ 	.word	0x000013d0


	//   ....[7]....
        /*0144*/ 	.word	0x000013f0


	//   ....[8]....
        /*0148*/ 	.word	0x00001410


	//   ....[9]....
        /*014c*/ 	.word	0x00001430


	//   ....[10]....
        /*0150*/ 	.word	0x00001bd0


	//   ....[11]....
        /*0154*/ 	.word	0x00001c50


	//   ....[12]....
        /*0158*/ 	.word	0x00001c80


	//   ....[13]....
        /*015c*/ 	.word	0x00001cd0


	//   ....[14]....
        /*0160*/ 	.word	0x00001d30


	//   ....[15]....
        /*0164*/ 	.word	0x00001dc0


	//   ....[16]....
        /*0168*/ 	.word	0x00001de0


	//   ....[17]....
        /*016c*/ 	.word	0x00001e00


	//   ....[18]....
        /*0170*/ 	.word	0x00001e20


	//   ....[19]....
        /*0174*/ 	.word	0x00001e40


	//   ....[20]....
        /*0178*/ 	.word	0x00004020


	//   ....[21]....
        /*017c*/ 	.word	0x00004090


	//   ....[22]....
        /*0180*/ 	.word	0x00004100


	//   ....[23]....
        /*0184*/ 	.word	0x00004170


	//   ....[24]....
        /*0188*/ 	.word	0x000041e0


	//   ....[25]....
        /*018c*/ 	.word	0x00004260


	//   ....[26]....
        /*0190*/ 	.word	0x000042d0


	//   ....[27]....
        /*0194*/ 	.word	0x00004340


	//   ....[28]....
        /*0198*/ 	.word	0x000043b0


	//   ....[29]....
        /*019c*/ 	.word	0x00004420


	//----- nvinfo : EIATTR_VRC_CTA_INIT_COUNT
	.align		4
.L_31:
        /*01a0*/ 	.byte	0x02, 0x4a
	.zero		1
	.zero		1


	//----- nvinfo : EIATTR_EXIT_INSTR_OFFSETS
	.align		4
        /*01a4*/ 	.byte	0x04, 0x1c
        /*01a6*/ 	.short	(.L_33 - .L_32)


	//   ....[0]....
.L_32:
        /*01a8*/ 	.word	0x00000050


	//   ....[1]....
        /*01ac*/ 	.word	0x00002820


	//   ....[2]....
        /*01b0*/ 	.word	0x000028f0


	//   ....[3]....
        /*01b4*/ 	.word	0x00003fc0


	//----- nvinfo : EIATTR_CRS_STACK_SIZE
	.align		4
.L_33:
        /*01b8*/ 	.byte	0x04, 0x1e
        /*01ba*/ 	.short	(.L_35 - .L_34)
.L_34:
        /*01bc*/ 	.word	0x00000000


	//----- nvinfo : EIATTR_CBANK_PARAM_SIZE
	.align		4
.L_35:
        /*01c0*/ 	.byte	0x03, 0x19
        /*01c2*/ 	.short	0x0034


	//----- nvinfo : EIATTR_PARAM_CBANK
	.align		4
        /*01c4*/ 	.byte	0x04, 0x0a
        /*01c6*/ 	.short	(.L_37 - .L_36)
	.align		4
.L_36:
        /*01c8*/ 	.word	index@(.nv.constant0._Z31multihead_attention_fp16_kernelP6__halfS0_S0_S0_iiiif)
        /*01cc*/ 	.short	0x0380
        /*01ce*/ 	.short	0x0034


	//----- nvinfo : EIATTR_SW_WAR
	.align		4
.L_37:
        /*01d0*/ 	.byte	0x04, 0x36
        /*01d2*/ 	.short	(.L_39 - .L_38)
.L_38:
        /*01d4*/ 	.word	0x00000008
.L_39:


//--------------------- .nv.callgraph             --------------------------
	.section	.nv.callgraph,"",@"SHT_CUDA_CALLGRAPH"
	.align	4
	.sectionentsize	8
	.align		4
        /*0000*/ 	.word	0x00000000
	.align		4
        /*0004*/ 	.word	0xffffffff
	.align		4
        /*0008*/ 	.word	0x00000000
	.align		4
        /*000c*/ 	.word	0xfffffffe
	.align		4
        /*0010*/ 	.word	0x00000000
	.align		4
        /*0014*/ 	.word	0xfffffffd
	.align		4
        /*0018*/ 	.word	0x00000000
	.align		4
        /*001c*/ 	.word	0xfffffffc


//--------------------- .text._Z31multihead_attention_fp16_kernelP6__halfS0_S0_S0_iiiif --------------------------
	.section	.text._Z31multihead_attention_fp16_kernelP6__halfS0_S0_S0_iiiif,"ax",@progbits
	.align	128
        .global         _Z31multihead_attention_fp16_kernelP6__halfS0_S0_S0_iiiif
        .type           _Z31multihead_attention_fp16_kernelP6__halfS0_S0_S0_iiiif,@function
        .size           _Z31multihead_attention_fp16_kernelP6__halfS0_S0_S0_iiiif,(.L_x_75 - _Z31multihead_attention_fp16_kernelP6__halfS0_S0_S0_iiiif)
        .other          _Z31multihead_attention_fp16_kernelP6__halfS0_S0_S0_iiiif,@"STO_CUDA_ENTRY STV_DEFAULT"
_Z31multihead_attention_fp16_kernelP6__halfS0_S0_S0_iiiif:
.text._Z31multihead_attention_fp16_kernelP6__halfS0_S0_S0_iiiif:
[----:B------:R-:W-:Y:S08]  /*0000*/  LDC R1, c[0x0][0x37c] ;  /* 0x0000df00ff017b82 */ /* 0x000ff00000000800 */
[----:B------:R-:W0:Y:S01]  /*0010*/  S2UR UR7, SR_CTAID.X ;  /* 0x00000000000779c3 */ /* 0x000e220000002500 */
[----:B------:R-:W1:Y:S02]  /*0020*/  LDCU UR4, c[0x0][0x3a8] ;  /* 0x00007500ff0477ac */ /* 0x000e640008000800 */
[----:B-1----:R-:W-:-:S05]  /*0030*/  IMAD.U32 R2, RZ, RZ, UR4 ;  /* 0x00000004ff027e24 */ /* 0x002fca000f8e00ff */
[----:B0-----:R-:W-:-:S13]  /*0040*/  ISETP.LE.AND P0, PT, R2, UR7, PT ;  /* 0x0000000702007c0c */ /* 0x001fda000bf03270 */
[----:B------:R-:W-:Y:S05]  /*0050*/  @P0 EXIT ;  /* 0x000000000000094d */ /* 0x000fea0003800000 */
[----:B------:R-:W0:Y:S01]  /*0060*/  S2UR UR4, SR_CTAID.Z ;  /* 0x00000000000479c3 */ /* 0x000e220000002700 */
[----:B------:R-:W1:Y:S01]  /*0070*/  S2R R19, SR_TID.X ;  /* 0x0000000000137919 */ /* 0x000e620000002100 */
[----:B------:R-:W0:Y:S01]  /*0080*/  LDCU UR6, c[0x0][0x3a4] ;  /* 0x00007480ff0677ac */ /* 0x000e220008000800 */
[----:B------:R-:W-:Y:S01]  /*0090*/  R2UR UR8, R2 ;  /* 0x00000000020872ca */ /* 0x000fe200000e0000 */
[----:B------:R-:W-:Y:S01]  /*00a0*/  BSSY.RECONVERGENT B0, `(.L_x_0) ;  /* 0x00000c5000007945 */ /* 0x000fe20003800200 */
[----:B------:R-:W2:Y:S03]  /*00b0*/  LDCU UR11, c[0x0][0x3ac] ;  /* 0x00007580ff0b77ac */ /* 0x000ea60008000800 */
[----:B------:R-:W3:Y:S01]  /*00c0*/  S2UR UR5, SR_CTAID.Y ;  /* 0x00000000000579c3 */ /* 0x000ee20000002600 */
[----:B------:R-:W4:Y:S01]  /*00d0*/  LDCU.64 UR12, c[0x0][0x358] ;  /* 0x00006b00ff0c77ac */ /* 0x000f220008000a00 */
[----:B0-----:R-:W-:-:S06]  /*00e0*/  UIMAD UR4, UR4, UR6, URZ ;  /* 0x00000006040472a4 */ /* 0x001fcc000f8e02ff */
[----:B------:R-:W-:Y:S02]  /*00f0*/  UIMAD UR4, UR4, UR8, URZ ;  /* 0x00000008040472a4 */ /* 0x000fe4000f8e02ff */
[----:B---3--:R-:W-:Y:S01]  /*0100*/  UIMAD UR5, UR5, UR8, URZ ;  /* 0x00000008050572a4 */ /* 0x008fe2000f8e02ff */
[----:B-1----:R-:W-:Y:S01]  /*0110*/  ISETP.GE.U32.AND P0, PT, R19, R2, PT ;  /* 0x000000021300720c */ /* 0x002fe20003f06070 */
[----:B--2---:R-:W-:Y:S02]  /*0120*/  UIMAD UR6, UR4, UR11, URZ ;  /* 0x0000000b040672a4 */ /* 0x004fe4000f8e02ff */
[----:B------:R-:W-:Y:S02]  /*0130*/  UIMAD UR5, UR5, UR11, URZ ;  /* 0x0000000b050572a4 */ /* 0x000fe4000f8e02ff */
[----:B------:R-:W-:Y:S02]  /*0140*/  UIMAD UR4, UR7, UR11, URZ ;  /* 0x0000000b070472a4 */ /* 0x000fe4000f8e02ff */
[----:B------:R-:W-:-:S02]  /*0150*/  USHF.R.S32.HI UR7, URZ, 0x1f, UR5 ;  /* 0x0000001fff077899 */ /* 0x000fc40008011405 */
[----:B------:R-:W-:Y:S02]  /*0160*/  UIADD3 UR5, UP0, UPT, UR6, UR5, URZ ;  /* 0x0000000506057290 */ /* 0x000fe4000ff1e0ff */
[----:B------:R-:W-:Y:S02]  /*0170*/  USHF.R.S32.HI UR8, URZ, 0x1f, UR4 ;  /* 0x0000001fff087899 */ /* 0x000fe40008011404 */
[----:B------:R-:W-:Y:S02]  /*0180*/  ULEA.HI.X.SX32 UR6, UR6, UR7, 0x1, UP0 ;  /* 0x0000000706067291 */ /* 0x000fe400080f0eff */
[----:B------:R-:W-:-:S04]  /*0190*/  UIADD3 UR10, UP0, UPT, UR4, UR5, URZ ;  /* 0x00000005040a7290 */ /* 0x000fc8000ff1e0ff */
[----:B------:R-:W-:Y:S01]  /*01a0*/  UIADD3.X UR9, UPT, UPT, UR8, UR6, URZ, UP0, !UPT ;  /* 0x0000000608097290 */ /* 0x000fe200087fe4ff */
[----:B----4-:R-:W-:Y:S11]  /*01b0*/  @P0 BRA `(.L_x_1) ;  /* 0x0000000800cc0947 */ /* 0x010ff60003800000 */
[----:B------:R-:W0:Y:S01]  /*01c0*/  LDC R0, c[0x0][0x360] ;  /* 0x0000d800ff007b82 */ /* 0x000e220000000800 */
[----:B------:R-:W-:-:S09]  /*01d0*/  UISETP.GE.AND UP0, UPT, UR11, 0x1, UPT ;  /* 0x000000010b00788c */ /* 0x000fd2000bf06270 */
[----:B------:R-:W-:Y:S05]  /*01e0*/  BRA.U !UP0, `(.L_x_2) ;  /* 0x0000000908907547 */ /* 0x000fea000b800000 */
[----:B------:R-:W-:Y:S01]  /*01f0*/  IMAD.U32 R6, RZ, RZ, UR11 ;  /* 0x0000000bff067e24 */ /* 0x000fe2000f8e00ff */
[----:B------:R-:W-:Y:S01]  /*0200*/  UIADD3 UR7, UPT, UPT, UR11, -0x1, URZ ;  /* 0xffffffff0b077890 */ /* 0x000fe2000fffe0ff */
[----:B------:R-:W-:Y:S01]  /*0210*/  BSSY.RECONVERGENT B1, `(.L_x_3) ;  /* 0x00000a0000017945 */ /* 0x000fe20003800200 */
[----:B------:R-:W-:Y:S02]  /*0220*/  MOV R7, R19 ;  /* 0x0000001300077202 */ /* 0x000fe40000000f00 */
[C---:B------:R-:W-:Y:S02]  /*0230*/  LOP3.LUT R20, R6.reuse, 0x7, RZ, 0xc0, !PT ;  /* 0x0000000706147812 */ /* 0x040fe400078ec0ff */
[----:B------:R-:W-:Y:S01]  /*0240*/  IMAD.U32 R3, RZ, RZ, UR7 ;  /* 0x00000007ff037e24 */ /* 0x000fe2000f8e00ff */
[----:B------:R-:W-:Y:S02]  /*0250*/  LOP3.LUT R21, R6, 0x3, RZ, 0xc0, !PT ;  /* 0x0000000306157812 */ /* 0x000fe400078ec0ff */
[----:B------:R-:W-:Y:S01]  /*0260*/  VIADD R2, R20, 0xffffffff ;  /* 0xffffffff14027836 */ /* 0x000fe20000000000 */
[----:B------:R-:W-:-:S02]  /*0270*/  LOP3.LUT R6, R6, 0x7ffffff8, RZ, 0xc0, !PT ;  /* 0x7ffffff806067812 */ /* 0x000fc400078ec0ff */
[----:B------:R-:W-:Y:S02]  /*0280*/  ISETP.GE.U32.AND P0, PT, R3, 0x7, PT ;  /* 0x000000070300780c */ /* 0x000fe40003f06070 */
[----:B------:R-:W-:-:S13]  /*0290*/  ISETP.GE.U32.AND P1, PT, R2, 0x3, PT ;  /* 0x000000030200780c */ /* 0x000fda0003f26070 */
.L_x_9:
[----:B------:R-:W1:Y:S01]  /*02a0*/  LDC R8, c[0x0][0x3ac] ;  /* 0x0000eb00ff087b82 */ /* 0x000e620000000800 */
[----:B------:R-:W-:Y:S02]  /*02b0*/  IMAD.MOV.U32 R11, RZ, RZ, RZ ;  /* 0x000000ffff0b7224 */ /* 0x000fe400078e00ff */
[----:B------:R-:W-:Y:S02]  /*02c0*/  IMAD.MOV.U32 R12, RZ, RZ, RZ ;  /* 0x000000ffff0c7224 */ /* 0x000fe400078e00ff */
[----:B-1----:R-:W-:-:S05]  /*02d0*/  IMAD R10, R7, R8, RZ ;  /* 0x00000008070a7224 */ /* 0x002fca00078e02ff */
[----:B------:R-:W-:-:S04]  /*02e0*/  IADD3 R9, P2, PT, R10, UR5, RZ ;  /* 0x000000050a097c10 */ /* 0x000fc8000ff5e0ff */
[----:B------:R-:W-:Y:S01]  /*02f0*/  LEA.HI.X.SX32 R10, R10, UR6, 0x1, P2 ;  /* 0x000000060a0a7c11 */ /* 0x000fe200090f0eff */
[----:B------:R-:W-:Y:S08]  /*0300*/  @!P0 BRA `(.L_x_4) ;  /* 0x0000000000e08947 */ /* 0x000ff00003800000 */
[----:B------:R-:W-:Y:S02]  /*0310*/  IMAD.MOV.U32 R11, RZ, RZ, RZ ;  /* 0x000000ffff0b7224 */ /* 0x000fe400078e00ff */
[----:B------:R-:W-:-:S07]  /*0320*/  IMAD.MOV.U32 R12, RZ, RZ, RZ ;  /* 0x000000ffff0c7224 */ /* 0x000fce00078e00ff */
.L_x_5:
[----:B------:R-:W1:Y:S01]  /*0330*/  LDC.64 R2, c[0x0][0x380] ;  /* 0x0000e000ff027b82 */ /* 0x000e620000000a00 */
[C---:B------:R-:W-:Y:S02]  /*0340*/  IADD3 R13, P3, PT, R12.reuse, R9, RZ ;  /* 0x000000090c0d7210 */ /* 0x040fe40007f7e0ff */
[----:B------:R-:W-:-:S03]  /*0350*/  IADD3 R15, P2, PT, R12, UR10, RZ ;  /* 0x0000000a0c0f7c10 */ /* 0x000fc6000ff5e0ff */
[----:B------:R-:W-:Y:S01]  /*0360*/  IMAD.X R14, RZ, RZ, R10, P3 ;  /* 0x000000ffff0e7224 */ /* 0x000fe200018e060a */
[----:B------:R-:W-:Y:S01]  /*0370*/  IADD3.X R16, PT, PT, RZ, UR9, RZ, P2, !PT ;  /* 0x00000009ff107c10 */ /* 0x000fe200097fe4ff */
[----:B------:R-:W2:Y:S01]  /*0380*/  LDC.64 R4, c[0x0][0x388] ;  /* 0x0000e200ff047b82 */ /* 0x000ea20000000a00 */
[----:B-1----:R-:W-:-:S04]  /*0390*/  LEA R2, P2, R15, R2, 0x1 ;  /* 0x000000020f027211 */ /* 0x002fc800078408ff */
[----:B------:R-:W-:Y:S02]  /*03a0*/  LEA.HI.X R3, R15, R3, R16, 0x1, P2 ;  /* 0x000000030f037211 */ /* 0x000fe400010f0c10 */
[----:B--2---:R-:W-:-:S03]  /*03b0*/  LEA R4, P3, R13, R4, 0x1 ;  /* 0x000000040d047211 */ /* 0x004fc600078608ff */
[----:B------:R-:W2:Y:S01]  /*03c0*/  LDG.E.U16 R18, desc[UR12][R2.64+0x2] ;  /* 0x0000020c02127981 */ /* 0x000ea2000c1e1500 */
[----:B------:R-:W-:-:S03]  /*03d0*/  LEA.HI.X R5, R13, R5, R14, 0x1, P3 ;  /* 0x000000050d057211 */ /* 0x000fc600018f0c0e */
[----:B------:R-:W3:Y:S04]  /*03e0*/  LDG.E.U16 R24, desc[UR12][R2.64+0x8] ;  /* 0x0000080c02187981 */ /* 0x000ee8000c1e1500 */
[----:B------:R-:W4:Y:S04]  /*03f0*/  LDG.E.U16 R13, desc[UR12][R2.64] ;  /* 0x0000000c020d7981 */ /* 0x000f28000c1e1500 */
[----:B------:R-:W5:Y:S04]  /*0400*/  LDG.E.U16 R16, desc[UR12][R4.64] ;  /* 0x0000000c04107981 */ /* 0x000f68000c1e1500 */
[----:B------:R-:W3:Y:S04]  /*0410*/  LDG.E.U16 R17, desc[UR12][R4.64+0x2] ;  /* 0x0000020c04117981 */ /* 0x000ee8000c1e1500 */
[----:B------:R-:W3:Y:S04]  /*0420*/  LDG.E.U16 R14, desc[UR12][R2.64+0x4] ;  /* 0x0000040c020e7981 */ /* 0x000ee8000c1e1500 */
[----:B------:R-:W3:Y:S04]  /*0430*/  LDG.E.U16 R15, desc[UR12][R4.64+0x4] ;  /* 0x0000040c040f7981 */ /* 0x000ee8000c1e1500 */
[----:B------:R-:W3:Y:S04]  /*0440*/  LDG.E.U16 R23, desc[UR12][R4.64+0x8] ;  /* 0x0000080c04177981 */ /* 0x000ee8000c1e1500 */
[----:B------:R-:W3:Y:S04]  /*0450*/  LDG.E.U16 R28, desc[UR12][R4.64+0xa] ;  /* 0x00000a0c041c7981 */ /* 0x000ee8000c1e1500 */
[----:B------:R-:W3:Y:S04]  /*0460*/  LDG.E.U16 R27, desc[UR12][R4.64+0xc] ;  /* 0x00000c0c041b7981 */ /* 0x000ee8000c1e1500 */
[----:B------:R1:W3:Y:S04]  /*0470*/  LDG.E.U16 R26, desc[UR12][R2.64+0xe] ;  /* 0x00000e0c021a7981 */ /* 0x0002e8000c1e1500 */
[----:B------:R-:W3:Y:S01]  /*0480*/  LDG.E.U16 R29, desc[UR12][R4.64+0xe] ;  /* 0x00000e0c041d7981 */ /* 0x000ee2000c1e1500 */
[----:B----4-:R-:W-:-:S03]  /*0490*/  HADD2.F32 R22, -RZ, R13.H0_H0 ;  /* 0x2000000dff167230 */ /* 0x010fc60000004100 */
[----:B------:R-:W4:Y:S01]  /*04a0*/  LDG.E.U16 R13, desc[UR12][R4.64+0x6] ;  /* 0x0000060c040d7981 */ /* 0x000f22000c1e1500 */
[----:B-----5:R-:W-:-:S03]  /*04b0*/  HADD2.F32 R25, -RZ, R16.H0_H0 ;  /* 0x20000010ff197230 */ /* 0x020fc60000004100 */
[----:B------:R-:W5:Y:S02]  /*04c0*/  LDG.E.U16 R16, desc[UR12][R2.64+0x6] ;  /* 0x0000060c02107981 */ /* 0x000f64000c1e1500 */
[----:B------:R-:W-:Y:S02]  /*04d0*/  FFMA R25, R22, R25, R11 ;  /* 0x0000001916197223 */ /* 0x000fe4000000000b */
[----:B------:R-:W5:Y:S04]  /*04e0*/  LDG.E.U16 R22, desc[UR12][R2.64+0xa] ;  /* 0x00000a0c02167981 */ /* 0x000f68000c1e1500 */
[----:B------:R-:W1:Y:S01]  /*04f0*/  LDG.E.U16 R11, desc[UR12][R2.64+0xc] ;  /* 0x00000c0c020b7981 */ /* 0x000e62000c1e1500 */
[----:B--2---:R-:W-:Y:S02]  /*0500*/  HADD2.F32 R18, -RZ, R18.H0_H0 ;  /* 0x20000012ff127230 */ /* 0x004fe40000004100 */
[----:B---3--:R-:W-:-:S02]  /*0510*/  HADD2.F32 R17, -RZ, R17.H0_H0 ;  /* 0x20000011ff117230 */ /* 0x008fc40000004100 */
[----:B------:R-:W-:Y:S02]  /*0520*/  HADD2.F32 R14, -RZ, R14.H0_H0 ;  /* 0x2000000eff0e7230 */ /* 0x000fe40000004100 */
[----:B------:R-:W-:Y:S02]  /*0530*/  HADD2.F32 R15, -RZ, R15.H0_H0 ;  /* 0x2000000fff0f7230 */ /* 0x000fe40000004100 */
[----:B------:R-:W-:Y:S01]  /*0540*/  FFMA R17, R18, R17, R25 ;  /* 0x0000001112117223 */ /* 0x000fe20000000019 */
[----:B------:R-:W-:-:S03]  /*0550*/  VIADD R12, R12, 0x8 ;  /* 0x000000080c0c7836 */ /* 0x000fc60000000000 */
[----:B------:R-:W-:Y:S01]  /*0560*/  FFMA R14, R14, R15, R17 ;  /* 0x0000000f0e0e7223 */ /* 0x000fe20000000011 */
[----:B------:R-:W-:Y:S02]  /*0570*/  HADD2.F32 R24, -RZ, R24.H0_H0 ;  /* 0x20000018ff187230 */ /* 0x000fe40000004100 */
[----:B------:R-:W-:Y:S01]  /*0580*/  HADD2.F32 R23, -RZ, R23.H0_H0 ;  /* 0x20000017ff177230 */ /* 0x000fe20000004100 */
[----:B------:R-:W-:Y:S01]  /*0590*/  ISETP.NE.AND P2, PT, R12, R6, PT ;  /* 0x000000060c00720c */ /* 0x000fe20003f45270 */
[----:B------:R-:W-:Y:S02]  /*05a0*/  HADD2.F32 R28, -RZ, R28.H0_H0 ;  /* 0x2000001cff1c7230 */ /* 0x000fe40000004100 */
[----:B------:R-:W-:Y:S02]  /*05b0*/  HADD2.F32 R27, -RZ, R27.H0_H0 ;  /* 0x2000001bff1b7230 */ /* 0x000fe40000004100 */
[----:B------:R-:W-:Y:S02]  /*05c0*/  HADD2.F32 R29, -RZ, R29.H0_H0 ;  /* 0x2000001dff1d7230 */ /* 0x000fe40000004100 */
[----:B----4-:R-:W-:-:S02]  /*05d0*/  HADD2.F32 R13, -RZ, R13.H0_H0 ;  /* 0x2000000dff0d7230 */ /* 0x010fc40000004100 */
[----:B-----5:R-:W-:-:S05]  /*05e0*/  HADD2.F32 R25, -RZ, R16.H0_H0 ;  /* 0x20000010ff197230 */ /* 0x020fca0000004100 */
[----:B------:R-:W-:Y:S01]  /*05f0*/  FFMA R13, R25, R13, R14 ;  /* 0x0000000d190d7223 */ /* 0x000fe2000000000e */
[----:B------:R-:W-:-:S03]  /*0600*/  HADD2.F32 R22, -RZ, R22.H0_H0 ;  /* 0x20000016ff167230 */ /* 0x000fc60000004100 */
[----:B------:R-:W-:Y:S01]  /*0610*/  FFMA R13, R24, R23, R13 ;  /* 0x00000017180d7223 */ /* 0x000fe2000000000d */
[----:B-1----:R-:W-:-:S03]  /*0620*/  HADD2.F32 R2, -RZ, R11.H0_H0 ;  /* 0x2000000bff027230 */ /* 0x002fc60000004100 */
[----:B------:R-:W-:Y:S01]  /*0630*/  FFMA R13, R22, R28, R13 ;  /* 0x0000001c160d7223 */ /* 0x000fe2000000000d */
[----:B------:R-:W-:-:S03]  /*0640*/  HADD2.F32 R11, -RZ, R26.H0_H0 ;  /* 0x2000001aff0b7230 */ /* 0x000fc60000004100 */
[----:B------:R-:W-:-:S04]  /*0650*/  FFMA R2, R2, R27, R13 ;  /* 0x0000001b02027223 */ /* 0x000fc8000000000d */
[----:B------:R-:W-:Y:S01]  /*0660*/  FFMA R11, R11, R29, R2 ;  /* 0x0000001d0b0b7223 */ /* 0x000fe20000000002 */
[----:B------:R-:W-:Y:S06]  /*0670*/  @P2 BRA `(.L_x_5) ;  /* 0xfffffffc002c2947 */ /* 0x000fec000383ffff */
[----:B------:R-:W-:-:S07]  /*0680*/  IMAD.MOV.U32 R12, RZ, RZ, R6 ;  /* 0x000000ffff0c7224 */ /* 0x000fce00078e0006 */
.L_x_4:
[----:B------:R-:W-:-:S13]  /*0690*/  ISETP.NE.AND P2, PT, R20, RZ, PT ;  /* 0x000000ff1400720c */ /* 0x000fda0003f45270 */
[----:B------:R-:W-:Y:S05]  /*06a0*/  @!P2 BRA `(.L_x_6) ;  /* 0x000000040024a947 */ /* 0x000fea0003800000 */
[----:B------:R-:W-:Y:S01]  /*06b0*/  ISETP.NE.AND P2, PT, R21, RZ, PT ;  /* 0x000000ff1500720c */ /* 0x000fe20003f45270 */
[----:B------:R-:W-:-:S12]  /*06c0*/  @!P1 BRA `(.L_x_7) ;  /* 0x00000000007c9947 */ /* 0x000fd80003800000 */
[----:B------:R-:W1:Y:S01]  /*06d0*/  LDC.64 R2, c[0x0][0x380] ;  /* 0x0000e000ff027b82 */ /* 0x000e620000000a00 */
[C---:B------:R-:W-:Y:S02]  /*06e0*/  IADD3 R15, P3, PT, R12.reuse, UR10, RZ ;  /* 0x0000000a0c0f7c10 */ /* 0x040fe4000ff7e0ff */
[----:B------:R-:W-:-:S03]  /*06f0*/  IADD3 R13, P4, PT, R12, R9, RZ ;  /* 0x000000090c0d7210 */ /* 0x000fc60007f9e0ff */
[----:B------:R-:W-:Y:S01]  /*0700*/  IMAD.X R16, RZ, RZ, UR9, P3 ;  /* 0x00000009ff107e24 */ /* 0x000fe200098e06ff */
[----:B------:R-:W-:Y:S01]  /*0710*/  IADD3.X R14, PT, PT, RZ, R10, RZ, P4, !PT ;  /* 0x0000000aff0e7210 */ /* 0x000fe200027fe4ff */
        /* <DEDUP_REMOVED lines=12> */
[----:B------:R-:W3:Y:S01]  /*07e0*/  LDG.E.U16 R24, desc[UR12][R4.64+0x6] ;  /* 0x0000060c04187981 */ /* 0x000ee2000c1e1500 */
[----:B------:R-:W-:-:S02]  /*07f0*/  VIADD R12, R12, 0x4 ;  /* 0x000000040c0c7836 */ /* 0x000fc40000000000 */
[----:B----4-:R-:W-:Y:S02]  /*0800*/  HADD2.F32 R14, -RZ, R13.H0_H0 ;  /* 0x2000000dff0e7230 */ /* 0x010fe40000004100 */
[----:B-----5:R-:W-:Y:S02]  /*0810*/  HADD2.F32 R15, -RZ, R15.H0_H0 ;  /* 0x2000000fff0f7230 */ /* 0x020fe40000004100 */
[----:B--2---:R-:W-:Y:S02]  /*0820*/  HADD2.F32 R13, -RZ, R16.H0_H0 ;  /* 0x20000010ff0d7230 */ /* 0x004fe40000004100 */
[----:B---3--:R-:W-:Y:S02]  /*0830*/  HADD2.F32 R17, -RZ, R17.H0_H0 ;  /* 0x20000011ff117230 */ /* 0x008fe40000004100 */
[----:B------:R-:W-:Y:S01]  /*0840*/  FFMA R14, R14, R15, R11 ;  /* 0x0000000f0e0e7223 */ /* 0x000fe2000000000b */
[----:B------:R-:W-:Y:S02]  /*0850*/  HADD2.F32 R18, -RZ, R18.H0_H0 ;  /* 0x20000012ff127230 */ /* 0x000fe40000004100 */
[----:B------:R-:W-:-:S02]  /*0860*/  HADD2.F32 R22, -RZ, R22.H0_H0 ;  /* 0x20000016ff167230 */ /* 0x000fc40000004100 */
[----:B------:R-:W-:Y:S01]  /*0870*/  FFMA R13, R13, R17, R14 ;  /* 0x000000110d0d7223 */ /* 0x000fe2000000000e */
[----:B------:R-:W-:-:S03]  /*0880*/  HADD2.F32 R14, -RZ, R23.H0_H0 ;  /* 0x20000017ff0e7230 */ /* 0x000fc60000004100 */
[----:B------:R-:W-:Y:S01]  /*0890*/  FFMA R13, R18, R22, R13 ;  /* 0x00000016120d7223 */ /* 0x000fe2000000000d */
[----:B------:R-:W-:-:S05]  /*08a0*/  HADD2.F32 R24, -RZ, R24.H0_H0 ;  /* 0x20000018ff187230 */ /* 0x000fca0000004100 */
[----:B------:R-:W-:-:S07]  /*08b0*/  FFMA R11, R14, R24, R13 ;  /* 0x000000180e0b7223 */ /* 0x000fce000000000d */
.L_x_7:
[----:B------:R-:W-:Y:S05]  /*08c0*/  @!P2 BRA `(.L_x_6) ;  /* 0x00000000009ca947 */ /* 0x000fea0003800000 */
[----:B------:R-:W-:Y:S02]  /*08d0*/  ISETP.NE.AND P3, PT, R21, 0x1, PT ;  /* 0x000000011500780c */ /* 0x000fe40003f65270 */
[----:B------:R-:W-:-:S11]  /*08e0*/  LOP3.LUT P2, RZ, R8, 0x1, RZ, 0xc0, !PT ;  /* 0x0000000108ff7812 */ /* 0x000fd6000784c0ff */
[----:B------:R-:W-:Y:S05]  /*08f0*/  @!P3 BRA `(.L_x_8) ;  /* 0x000000000054b947 */ /* 0x000fea0003800000 */
[----:B------:R-:W1:Y:S01]  /*0900*/  LDC.64 R4, c[0x0][0x380] ;  /* 0x0000e000ff047b82 */ /* 0x000e620000000a00 */
[C---:B------:R-:W-:Y:S02]  /*0910*/  IADD3 R8, P3, PT, R12.reuse, UR10, RZ ;  /* 0x0000000a0c087c10 */ /* 0x040fe4000ff7e0ff */
[----:B------:R-:W-:-:S03]  /*0920*/  IADD3 R14, P4, PT, R12, R9, RZ ;  /* 0x000000090c0e7210 */ /* 0x000fc60007f9e0ff */
[----:B------:R-:W-:Y:S02]  /*0930*/  IMAD.X R13, RZ, RZ, UR9, P3 ;  /* 0x00000009ff0d7e24 */ /* 0x000fe400098e06ff */
[----:B------:R-:W2:Y:S01]  /*0940*/  LDC.64 R2, c[0x0][0x388] ;  /* 0x0000e200ff027b82 */ /* 0x000ea20000000a00 */
[----:B------:R-:W-:Y:S01]  /*0950*/  IMAD.X R15, RZ, RZ, R10, P4 ;  /* 0x000000ffff0f7224 */ /* 0x000fe200020e060a */
[----:B-1----:R-:W-:-:S04]  /*0960*/  LEA R4, P3, R8, R4, 0x1 ;  /* 0x0000000408047211 */ /* 0x002fc800078608ff */
[----:B------:R-:W-:Y:S02]  /*0970*/  LEA.HI.X R5, R8, R5, R13, 0x1, P3 ;  /* 0x0000000508057211 */ /* 0x000fe400018f0c0d */
[----:B--2---:R-:W-:-:S03]  /*0980*/  LEA R2, P4, R14, R2, 0x1 ;  /* 0x000000020e027211 */ /* 0x004fc600078808ff */
[----:B------:R-:W2:Y:S01]  /*0990*/  LDG.E.U16 R8, desc[UR12][R4.64] ;  /* 0x0000000c04087981 */ /* 0x000ea2000c1e1500 */
[----:B------:R-:W-:-:S03]  /*09a0*/  LEA.HI.X R3, R14, R3, R15, 0x1, P4 ;  /* 0x000000030e037211 */ /* 0x000fc600020f0c0f */
[----:B------:R-:W3:Y:S04]  /*09b0*/  LDG.E.U16 R14, desc[UR12][R4.64+0x2] ;  /* 0x0000020c040e7981 */ /* 0x000ee8000c1e1500 */
[----:B------:R-:W4:Y:S04]  /*09c0*/  LDG.E.U16 R13, desc[UR12][R2.64] ;  /* 0x0000000c020d7981 */ /* 0x000f28000c1e1500 */
[----:B------:R-:W5:Y:S01]  /*09d0*/  LDG.E.U16 R16, desc[UR12][R2.64+0x2] ;  /* 0x0000020c02107981 */ /* 0x000f62000c1e1500 */
[----:B------:R-:W-:Y:S02]  /*09e0*/  VIADD R12, R12, 0x2 ;  /* 0x000000020c0c7836 */ /* 0x000fe40000000000 */
[----:B--2---:R-:W-:-:S02]  /*09f0*/  HADD2.F32 R8, -RZ, R8.H0_H0 ;  /* 0x20000008ff087230 */ /* 0x004fc40000004100 */
[----:B---3--:R-:W-:Y:S02]  /*0a00*/  HADD2.F32 R15, -RZ, R14.H0_H0 ;  /* 0x2000000eff0f7230 */ /* 0x008fe40000004100 */
[----:B----4-:R-:W-:Y:S02]  /*0a10*/  HADD2.F32 R13, -RZ, R13.H0_H0 ;  /* 0x2000000dff0d7230 */ /* 0x010fe40000004100 */
[----:B-----5:R-:W-:-:S03]  /*0a20*/  HADD2.F32 R16, -RZ, R16.H0_H0 ;  /* 0x20000010ff107230 */ /* 0x020fc60000004100 */
[----:B------:R-:W-:-:S04]  /*0a30*/  FFMA R8, R8, R13, R11 ;  /* 0x0000000d08087223 */ /* 0x000fc8000000000b */
[----:B------:R-:W-:-:S07]  /*0a40*/  FFMA R11, R15, R16, R8 ;  /* 0x000000100f0b7223 */ /* 0x000fce0000000008 */
.L_x_8:
[----:B------:R-:W-:Y:S05]  /*0a50*/  @!P2 BRA `(.L_x_6) ;  /* 0x000000000038a947 */ /* 0x000fea0003800000 */
[----:B------:R-:W1:Y:S01]  /*0a60*/  LDCU.128 UR16, c[0x0][0x380] ;  /* 0x00007000ff1077ac */ /* 0x000e620008000c00 */
[C---:B------:R-:W-:Y:S02]  /*0a70*/  IADD3 R3, P2, PT, R12.reuse, UR10, RZ ;  /* 0x0000000a0c037c10 */ /* 0x040fe4000ff5e0ff */
[----:B------:R-:W-:-:S03]  /*0a80*/  IADD3 R9, P4, PT, R12, R9, RZ ;  /* 0x000000090c097210 */ /* 0x000fc60007f9e0ff */
[----:B------:R-:W-:Y:S01]  /*0a90*/  IMAD.X R8, RZ, RZ, UR9, P2 ;  /* 0x00000009ff087e24 */ /* 0x000fe200090e06ff */
[----:B------:R-:W-:Y:S02]  /*0aa0*/  IADD3.X R10, PT, PT, RZ, R10, RZ, P4, !PT ;  /* 0x0000000aff0a7210 */ /* 0x000fe400027fe4ff */
[----:B-1----:R-:W-:Y:S02]  /*0ab0*/  LEA R4, P5, R9, UR18, 0x1 ;  /* 0x0000001209047c11 */ /* 0x002fe4000f8a08ff */
[----:B------:R-:W-:Y:S02]  /*0ac0*/  LEA R2, P3, R3, UR16, 0x1 ;  /* 0x0000001003027c11 */ /* 0x000fe4000f8608ff */
[----:B------:R-:W-:Y:S02]  /*0ad0*/  LEA.HI.X R5, R9, UR19, R10, 0x1, P5 ;  /* 0x0000001309057c11 */ /* 0x000fe4000a8f0c0a */
[----:B------:R-:W-:-:S03]  /*0ae0*/  LEA.HI.X R3, R3, UR17, R8, 0x1, P3 ;  /* 0x0000001103037c11 */ /* 0x000fc600098f0c08 */
[----:B------:R-:W2:Y:S04]  /*0af0*/  LDG.E.U16 R4, desc[UR12][R4.64] ;  /* 0x0000000c04047981 */ /* 0x000ea8000c1e1500 */
[----:B------:R-:W3:Y:S01]  /*0b00*/  LDG.E.U16 R2, desc[UR12][R2.64] ;  /* 0x0000000c02027981 */ /* 0x000ee2000c1e1500 */
[----:B--2---:R-:W-:Y:S02]  /*0b10*/  HADD2.F32 R9, -RZ, R4.H0_H0 ;  /* 0x20000004ff097230 */ /* 0x004fe40000004100 */
[----:B---3--:R-:W-:-:S05]  /*0b20*/  HADD2.F32 R8, -RZ, R2.H0_H0 ;  /* 0x20000002ff087230 */ /* 0x008fca0000004100 */
[----:B------:R-:W-:-:S07]  /*0b30*/  FFMA R11, R8, R9, R11 ;  /* 0x00000009080b7223 */ /* 0x000fce000000000b */
.L_x_6:
[----:B------:R-:W1:Y:S01]  /*0b40*/  S2UR UR8, SR_CgaCtaId ;  /* 0x00000000000879c3 */ /* 0x000e620000008800 */
[----:B------:R-:W2:Y:S01]  /*0b50*/  LDCU UR14, c[0x0][0x3b0] ;  /* 0x00007600ff0e77ac */ /* 0x000ea20008000800 */
[----:B------:R-:W3:Y:S01]  /*0b60*/  LDCU UR15, c[0x0][0x3a8] ;  /* 0x00007500ff0f77ac */ /* 0x000ee20008000800 */
[----:B------:R-:W-:Y:S02]  /*0b70*/  UMOV UR7, 0x400 ;  /* 0x0000040000077882 */ /* 0x000fe40000000000 */
[----:B------:R-:W-:Y:S01]  /*0b80*/  UIADD3 UR7, UPT, UPT, UR7, 0x108, URZ ;  /* 0x0000010807077890 */ /* 0x000fe2000fffe0ff */
[----:B--2---:R-:W-:Y:S01]  /*0b90*/  FMUL R11, R11, UR14 ;  /* 0x0000000e0b0b7c20 */ /* 0x004fe20008400000 */
[----:B---3--:R-:W-:Y:S02]  /*0ba0*/  IMAD.U32 R2, RZ, RZ, UR15 ;  /* 0x0000000fff027e24 */ /* 0x008fe4000f8e00ff */
[----:B-1----:R-:W-:-:S06]  /*0bb0*/  ULEA UR7, UR8, UR7, 0x18 ;  /* 0x0000000708077291 */ /* 0x002fcc000f8ec0ff */
[----:B------:R-:W-:Y:S01]  /*0bc0*/  LEA R4, R7, UR7, 0x2 ;  /* 0x0000000707047c11 */ /* 0x000fe2000f8e10ff */
[----:B0-----:R-:W-:-:S04]  /*0bd0*/  IMAD.IADD R7, R0, 0x1, R7 ;  /* 0x0000000100077824 */ /* 0x001fc800078e0207 */
[----:B------:R1:W-:Y:S01]  /*0be0*/  STS [R4], R11 ;  /* 0x0000000b04007388 */ /* 0x0003e20000000800 */
[----:B------:R-:W-:-:S13]  /*0bf0*/  ISETP.GE.AND P2, PT, R7, R2, PT ;  /* 0x000000020700720c */ /* 0x000fda0003f46270 */
[----:B-1----:R-:W-:Y:S05]  /*0c00*/  @!P2 BRA `(.L_x_9) ;  /* 0xfffffff400a4a947 */ /* 0x002fea000383ffff */
[----:B------:R-:W-:Y:S05]  /*0c10*/  BSYNC.RECONVERGENT B1 ;  /* 0x0000000000017941 */ /* 0x000fea0003800200 */
.L_x_3:
[----:B------:R-:W-:Y:S05]  /*0c20*/  BRA `(.L_x_1) ;  /* 0x0000000000307947 */ /* 0x000fea0003800000 */
.L_x_2:
[----:B------:R-:W1:Y:S01]  /*0c30*/  S2R R7, SR_CgaCtaId ;  /* 0x0000000000077919 */ /* 0x000e620000008800 */
[----:B------:R-:W2:Y:S01]  /*0c40*/  LDCU UR7, c[0x0][0x3b0] ;  /* 0x00007600ff0777ac */ /* 0x000ea20008000800 */
[----:B------:R-:W-:Y:S02]  /*0c50*/  MOV R3, 0x400 ;  /* 0x0000040000037802 */ /* 0x000fe40000000f00 */
[----:B------:R-:W-:-:S03]  /*0c60*/  MOV R5, R19 ;  /* 0x0000001300057202 */ /* 0x000fc60000000f00 */
[----:B------:R-:W-:Y:S02]  /*0c70*/  VIADD R4, R3, 0x108 ;  /* 0x0000010803047836 */ /* 0x000fe40000000000 */
[----:B--2---:R-:W-:-:S03]  /*0c80*/  FMUL R3, RZ, UR7 ;  /* 0x00000007ff037c20 */ /* 0x004fc60008400000 */
[----:B-1----:R-:W-:-:S07]  /*0c90*/  LEA R6, R7, R4, 0x18 ;  /* 0x0000000407067211 */ /* 0x002fce00078ec0ff */
.L_x_10:
[----:B------:R-:W-:Y:S02]  /*0ca0*/  IMAD R4, R5, 0x4, R6 ;  /* 0x0000000405047824 */ /* 0x000fe400078e0206 */
[----:B0-----:R-:W-:-:S03]  /*0cb0*/  IMAD.IADD R5, R0, 0x1, R5 ;  /* 0x0000000100057824 */ /* 0x001fc600078e0205 */
[----:B------:R1:W-:Y:S02]  /*0cc0*/  STS [R4], R3 ;  /* 0x0000000304007388 */ /* 0x0003e40000000800 */
[----:B------:R-:W-:-:S13]  /*0cd0*/  ISETP.GE.AND P0, PT, R5, R2, PT ;  /* 0x000000020500720c */ /* 0x000fda0003f06270 */
[----:B-1----:R-:W-:Y:S05]  /*0ce0*/  @!P0 BRA `(.L_x_10) ;  /* 0xfffffffc00ec8947 */ /* 0x002fea000383ffff */
.L_x_1:
[----:B------:R-:W-:Y:S05]  /*0cf0*/  BSYNC.RECONVERGENT B0 ;  /* 0x0000000000007941 */ /* 0x000fea0003800200 */
.L_x_0:
[----:B------:R-:W-:Y:S01]  /*0d00*/  BAR.SYNC.DEFER_BLOCKING 0x0 ;  /* 0x0000000000007b1d */ /* 0x000fe20000010000 */
[----:B------:R-:W-:Y:S01]  /*0d10*/  ISETP.GE.U32.AND P0, PT, R19, R2, PT ;  /* 0x000000021300720c */ /* 0x000fe20003f06070 */
[----:B------:R-:W-:-:S04]  /*0d20*/  IMAD.MOV.U32 R3, RZ, RZ, -0x800001 ;  /* 0xff7fffffff037424 */ /* 0x000fc800078e00ff */
[----:B------:R-:W0:Y:S01]  /*0d30*/  LDCU UR16, c[0x0][0x360] ;  /* 0x00006c00ff1077ac */ /* 0x000e220008000800 */
[----:B------:R-:W-:Y:S07]  /*0d40*/  BSSY.RECONVERGENT B0, `(.L_x_11) ;  /* 0x0000048000007945 */ /* 0x000fee0003800200 */
[----:B------:R-:W-:Y:S05]  /*0d50*/  @P0 BRA `(.L_x_12) ;  /* 0x0000000400180947 */ /* 0x000fea0003800000 */
[----:B0-----:R-:W0:Y:S01]  /*0d60*/  I2F.U32.RP R7, UR16 ;  /* 0x0000001000077d06 */ /* 0x001e220008209000 */
[----:B------:R-:W-:Y:S01]  /*0d70*/  VIADD R3, R19, UR16 ;  /* 0x0000001013037c36 */ /* 0x000fe20008000000 */
[----:B------:R-:W-:Y:S01]  /*0d80*/  ISETP.NE.U32.AND P2, PT, RZ, UR16, PT ;  /* 0x00000010ff007c0c */ /* 0x000fe2000bf45070 */
[----:B------:R-:W-:Y:S03]  /*0d90*/  BSSY.RECONVERGENT B1, `(.L_x_13) ;  /* 0x000002c000017945 */ /* 0x000fe60003800200 */
[CC--:B------:R-:W-:Y:S02]  /*0da0*/  ISETP.GE.AND P0, PT, R3.reuse, R2.reuse, PT ;  /* 0x000000020300720c */ /* 0x0c0fe40003f06270 */
[----:B------:R-:W-:Y:S02]  /*0db0*/  VIMNMX R0, PT, PT, R3, R2, !PT ;  /* 0x0000000203007248 */ /* 0x000fe40007fe0100 */
[----:B------:R-:W-:-:S04]  /*0dc0*/  SEL R6, RZ, 0x1, P0 ;  /* 0x00000001ff067807 */ /* 0x000fc80000000000 */
[----:B------:R-:W-:Y:S01]  /*0dd0*/  IADD3 R0, PT, PT, R0, -R3, -R6 ;  /* 0x8000000300007210 */ /* 0x000fe20007ffe806 */
[----:B0-----:R-:W0:Y:S02]  /*0de0*/  MUFU.RCP R7, R7 ;  /* 0x0000000700077308 */ /* 0x001e240000001000 */
[----:B0-----:R-:W-:-:S06]  /*0df0*/  VIADD R4, R7, 0xffffffe ;  /* 0x0ffffffe07047836 */ /* 0x001fcc0000000000 */
[----:B------:R0:W1:Y:S02]  /*0e00*/  F2I.FTZ.U32.TRUNC.NTZ R5, R4 ;  /* 0x0000000400057305 */ /* 0x000064000021f000 */
[----:B0-----:R-:W-:Y:S01]  /*0e10*/  IMAD.MOV.U32 R4, RZ, RZ, RZ ;  /* 0x000000ffff047224 */ /* 0x001fe200078e00ff */
[----:B-1----:R-:W-:-:S05]  /*0e20*/  IADD3 R9, PT, PT, RZ, -R5, RZ ;  /* 0x80000005ff097210 */ /* 0x002fca0007ffe0ff */
[----:B------:R-:W-:-:S04]  /*0e30*/  IMAD R9, R9, UR16, RZ ;  /* 0x0000001009097c24 */ /* 0x000fc8000f8e02ff */
[----:B------:R-:W-:-:S06]  /*0e40*/  IMAD.HI.U32 R5, R5, R9, R4 ;  /* 0x0000000905057227 */ /* 0x000fcc00078e0004 */
[----:B------:R-:W-:-:S04]  /*0e50*/  IMAD.HI.U32 R5, R5, R0, RZ ;  /* 0x0000000005057227 */ /* 0x000fc800078e00ff */
[----:B------:R-:W-:-:S04]  /*0e60*/  IMAD.MOV R3, RZ, RZ, -R5 ;  /* 0x000000ffff037224 */ /* 0x000fc800078e0a05 */
[----:B------:R-:W-:-:S05]  /*0e70*/  IMAD R0, R3, UR16, R0 ;  /* 0x0000001003007c24 */ /* 0x000fca000f8e0200 */
[----:B------:R-:W-:-:S13]  /*0e80*/  ISETP.GE.U32.AND P0, PT, R0, UR16, PT ;  /* 0x0000001000007c0c */ /* 0x000fda000bf06070 */
[----:B------:R-:W-:Y:S01]  /*0e90*/  @P0 VIADD R0, R0, -UR16 ;  /* 0x8000001000000c36 */ /* 0x000fe20008000000 */
[----:B------:R-:W-:-:S04]  /*0ea0*/  @P0 IADD3 R5, PT, PT, R5, 0x1, RZ ;  /* 0x0000000105050810 */ /* 0x000fc80007ffe0ff */
[----:B------:R-:W-:-:S13]  /*0eb0*/  ISETP.GE.U32.AND P1, PT, R0, UR16, PT ;  /* 0x0000001000007c0c */ /* 0x000fda000bf26070 */
[----:B------:R-:W-:Y:S01]  /*0ec0*/  @P1 VIADD R5, R5, 0x1 ;  /* 0x0000000105051836 */ /* 0x000fe20000000000 */
[----:B------:R-:W-:-:S05]  /*0ed0*/  @!P2 LOP3.LUT R5, RZ, UR16, RZ, 0x33, !PT ;  /* 0x00000010ff05ac12 */ /* 0x000fca000f8e33ff */
[----:B------:R-:W-:Y:S02]  /*0ee0*/  IMAD.IADD R0, R6, 0x1, R5 ;  /* 0x0000000106007824 */ /* 0x000fe400078e0205 */
[----:B------:R-:W-:-:S03]  /*0ef0*/  IMAD.MOV.U32 R5, RZ, RZ, R19 ;  /* 0x000000ffff057224 */ /* 0x000fc600078e0013 */
[C---:B------:R-:W-:Y:S02]  /*0f00*/  LOP3.LUT R3, R0.reuse, 0x3, RZ, 0xc0, !PT ;  /* 0x0000000300037812 */ /* 0x040fe400078ec0ff */
[----:B------:R-:W-:Y:S02]  /*0f10*/  ISETP.GE.U32.AND P1, PT, R0, 0x3, PT ;  /* 0x000000030000780c */ /* 0x000fe40003f26070 */
[----:B------:R-:W-:Y:S01]  /*0f20*/  ISETP.NE.AND P0, PT, R3, 0x3, PT ;  /* 0x000000030300780c */ /* 0x000fe20003f05270 */
[----:B------:R-:W-:-:S12]  /*0f30*/  IMAD.MOV.U32 R3, RZ, RZ, -0x800001 ;  /* 0xff7fffffff037424 */ /* 0x000fd800078e00ff */
[----:B------:R-:W-:Y:S05]  /*0f40*/  @!P0 BRA `(.L_x_14) ;  /* 0x0000000000408947 */ /* 0x000fea0003800000 */
[----:B------:R-:W0:Y:S01]  /*0f50*/  S2R R6, SR_CgaCtaId ;  /* 0x0000000000067919 */ /* 0x000e220000008800 */
[----:B------:R-:W-:Y:S01]  /*0f60*/  MOV R3, 0x400 ;  /* 0x0000040000037802 */ /* 0x000fe20000000f00 */
[----:B------:R-:W-:Y:S02]  /*0f70*/  VIADD R0, R0, 0x1 ;  /* 0x0000000100007836 */ /* 0x000fe40000000000 */
[----:B------:R-:W-:Y:S01]  /*0f80*/  IMAD.MOV.U32 R4, RZ, RZ, RZ ;  /* 0x000000ffff047224 */ /* 0x000fe200078e00ff */
[----:B------:R-:W-:Y:S01]  /*0f90*/  IADD3 R3, PT, PT, R3, 0x108, RZ ;  /* 0x0000010803037810 */ /* 0x000fe20007ffe0ff */
[----:B------:R-:W-:Y:S01]  /*0fa0*/  IMAD.MOV.U32 R5, RZ, RZ, R19 ;  /* 0x000000ffff057224 */ /* 0x000fe200078e0013 */
[----:B------:R-:W-:Y:S02]  /*0fb0*/  LOP3.LUT R7, R0, 0x3, RZ, 0xc0, !PT ;  /* 0x0000000300077812 */ /* 0x000fe400078ec0ff */
[----:B0-----:R-:W-:Y:S01]  /*0fc0*/  LEA R6, R6, R3, 0x18 ;  /* 0x0000000306067211 */ /* 0x001fe200078ec0ff */
[----:B------:R-:W-:-:S07]  /*0fd0*/  IMAD.MOV.U32 R3, RZ, RZ, -0x800001 ;  /* 0xff7fffffff037424 */ /* 0x000fce00078e00ff */
.L_x_15:
[C---:B------:R-:W-:Y:S01]  /*0fe0*/  LEA R0, R5.reuse, R6, 0x2 ;  /* 0x0000000605007211 */ /* 0x040fe200078e10ff */
[----:B------:R-:W-:Y:S02]  /*0ff0*/  VIADD R4, R4, 0x1 ;  /* 0x0000000104047836 */ /* 0x000fe40000000000 */
[----:B------:R-:W-:-:S03]  /*1000*/  VIADD R5, R5, UR16 ;  /* 0x0000001005057c36 */ /* 0x000fc60008000000 */
[----:B------:R-:W0:Y:S01]  /*1010*/  LDS R0, [R0] ;  /* 0x0000000000007984 */ /* 0x000e220000000800 */
[----:B------:R-:W-:Y:S02]  /*1020*/  ISETP.NE.AND P0, PT, R4, R7, PT ;  /* 0x000000070400720c */ /* 0x000fe40003f05270 */
[----:B0-----:R-:W-:-:S11]  /*1030*/  FMNMX R3, R0, R3, !PT ;  /* 0x0000000300037209 */ /* 0x001fd60007800000 */
[----:B------:R-:W-:Y:S05]  /*1040*/  @P0 BRA `(.L_x_15) ;  /* 0xfffffffc00e40947 */ /* 0x000fea000383ffff */
.L_x_14:
[----:B------:R-:W-:Y:S05]  /*1050*/  BSYNC.RECONVERGENT B1 ;  /* 0x0000000000017941 */ /* 0x000fea0003800200 */
.L_x_13:
[----:B------:R-:W-:Y:S05]  /*1060*/  @!P1 BRA `(.L_x_12) ;  /* 0x0000000000549947 */ /* 0x000fea0003800000 */
[----:B------:R-:W0:Y:S01]  /*1070*/  S2R R7, SR_CgaCtaId ;  /* 0x0000000000077919 */ /* 0x000e220000008800 */
[----:B------:R-:W-:-:S05]  /*1080*/  MOV R0, 0x400 ;  /* 0x0000040000007802 */ /* 0x000fca0000000f00 */
[----:B------:R-:W-:-:S05]  /*1090*/  VIADD R0, R0, 0x108 ;  /* 0x0000010800007836 */ /* 0x000fca0000000000 */
[----:B0-----:R-:W-:-:S07]  /*10a0*/  LEA R10, R7, R0, 0x18 ;  /* 0x00000000070a7211 */ /* 0x001fce00078ec0ff */
.L_x_16:
[----:B------:R-:W-:Y:S01]  /*10b0*/  MOV R4, UR16 ;  /* 0x0000001000047c02 */ /* 0x000fe20008000f00 */
[----:B------:R-:W-:Y:S02]  /*10c0*/  IMAD R9, R5, 0x4, R10 ;  /* 0x0000000405097824 */ /* 0x000fe400078e020a */
[----:B------:R-:W-:Y:S02]  /*10d0*/  IMAD.U32 R7, RZ, RZ, UR16 ;  /* 0x00000010ff077e24 */ /* 0x000fe4000f8e00ff */
[----:B------:R-:W-:Y:S01]  /*10e0*/  IMAD R4, R4, 0x4, R9 ;  /* 0x0000000404047824 */ /* 0x000fe200078e0209 */
[----:B------:R-:W-:Y:S01]  /*10f0*/  LDS R0, [R9] ;  /* 0x0000000009007984 */ /* 0x000fe20000000800 */
[----:B------:R-:W-:Y:S02]  /*1100*/  IMAD.U32 R11, RZ, RZ, UR16 ;  /* 0x00000010ff0b7e24 */ /* 0x000fe4000f8e00ff */
[----:B------:R-:W-:Y:S02]  /*1110*/  IMAD R6, R7, 0x4, R4 ;  /* 0x0000000407067824 */ /* 0x000fe400078e0204 */
[----:B------:R-:W0:Y:S01]  /*1120*/  LDS R4, [R4] ;  /* 0x0000000004047984 */ /* 0x000e220000000800 */
[----:B------:R-:W-:-:S02]  /*1130*/  IMAD.U32 R12, RZ, RZ, UR16 ;  /* 0x00000010ff0c7e24 */ /* 0x000fc4000f8e00ff */
[----:B------:R-:W-:Y:S01]  /*1140*/  LEA R8, R11, R6, 0x2 ;  /* 0x000000060b087211 */ /* 0x000fe200078e10ff */
[----:B------:R-:W-:Y:S01]  /*1150*/  LDS R7, [R6] ;  /* 0x0000000006077984 */ /* 0x000fe20000000800 */
[----:B------:R-:W-:-:S04]  /*1160*/  IMAD R5, R12, 0x4, R5 ;  /* 0x000000040c057824 */ /* 0x000fc800078e0205 */
[----:B------:R-:W1:Y:S01]  /*1170*/  LDS R8, [R8] ;  /* 0x0000000008087984 */ /* 0x000e620000000800 */
[----:B------:R-:W-:Y:S02]  /*1180*/  ISETP.GE.AND P0, PT, R5, R2, PT ;  /* 0x000000020500720c */ /* 0x000fe40003f06270 */
[----:B0-----:R-:W-:-:S04]  /*1190*/  FMNMX3 R0, R3, R0, R4, !PT ;  /* 0x0000000003007276 */ /* 0x001fc80007800004 */
[----:B-1----:R-:W-:-:S07]  /*11a0*/  FMNMX3 R3, R0, R7, R8, !PT ;  /* 0x0000000700037276 */ /* 0x002fce0007800008 */
[----:B------:R-:W-:Y:S05]  /*11b0*/  @!P0 BRA `(.L_x_16) ;  /* 0xfffffffc00bc8947 */ /* 0x000fea000383ffff */
.L_x_12:
[----:B0-----:R-:W-:Y:S05]  /*11c0*/  BSYNC.RECONVERGENT B0 ;  /* 0x0000000000007941 */ /* 0x001fea0003800200 */
.L_x_11:
[----:B------:R-:W0:Y:S01]  /*11d0*/  SHFL.BFLY PT, R0, R3, 0x10, 0x1f ;  /* 0x0e001f0003007f89 */ /* 0x000e2200000e0000 */
[----:B------:R-:W-:-:S06]  /*11e0*/  USHF.R.U32.HI UR7, URZ, 0x5, UR16 ;  /* 0x00000005ff077899 */ /* 0x000fcc0008011610 */
[----:B------:R-:W-:-:S13]  /*11f0*/  ISETP.GE.U32.AND P1, PT, R19, UR7, PT ;  /* 0x0000000713007c0c */ /* 0x000fda000bf26070 */
[----:B------:R-:W1:Y:S01]  /*1200*/  @!P1 S2R R10, SR_CgaCtaId ;  /* 0x00000000000a9919 */ /* 0x000e620000008800 */
[----:B0-----:R-:W-:Y:S02]  /*1210*/  FMNMX R4, R0, R3, !PT ;  /* 0x0000000300047209 */ /* 0x001fe40007800000 */
[----:B------:R-:W-:-:S03]  /*1220*/  @!P1 MOV R3, 0x400 ;  /* 0x0000040000039802 */ /* 0x000fc60000000f00 */
[----:B------:R-:W0:Y:S02]  /*1230*/  SHFL.BFLY PT, R5, R4, 0x8, 0x1f ;  /* 0x0d001f0004057f89 */ /* 0x000e2400000e0000 */
[----:B0-----:R-:W-:-:S05]  /*1240*/  FMNMX R5, R4, R5, !PT ;  /* 0x0000000504057209 */ /* 0x001fca0007800000 */
[----:B------:R-:W0:Y:S02]  /*1250*/  SHFL.BFLY PT, R0, R5, 0x4, 0x1f ;  /* 0x0c801f0005007f89 */ /* 0x000e2400000e0000 */
[----:B0-----:R-:W-:Y:S02]  /*1260*/  FMNMX R6, R5, R0, !PT ;  /* 0x0000000005067209 */ /* 0x001fe40007800000 */
[----:B------:R-:W-:-:S03]  /*1270*/  LOP3.LUT P0, R0, R19, 0x1f, RZ, 0xc0, !PT ;  /* 0x0000001f13007812 */ /* 0x000fc6000780c0ff */
[----:B------:R-:W0:Y:S10]  /*1280*/  SHFL.BFLY PT, R7, R6, 0x2, 0x1f ;  /* 0x0c401f0006077f89 */ /* 0x000e3400000e0000 */
[----:B------:R-:W2:Y:S01]  /*1290*/  @!P0 S2R R9, SR_CgaCtaId ;  /* 0x0000000000098919 */ /* 0x000ea20000008800 */
[----:B------:R-:W-:-:S02]  /*12a0*/  @!P0 MOV R8, 0x400 ;  /* 0x0000040000088802 */ /* 0x000fc40000000f00 */
[----:B0-----:R-:W-:-:S05]  /*12b0*/  FMNMX R7, R6, R7, !PT ;  /* 0x0000000706077209 */ /* 0x001fca0007800000 */
[----:B------:R-:W0:Y:S01]  /*12c0*/  SHFL.BFLY PT, R4, R7, 0x1, 0x1f ;  /* 0x0c201f0007047f89 */ /* 0x000e2200000e0000 */
[----:B--2---:R-:W-:Y:S02]  /*12d0*/  @!P0 LEA R8, R9, R8, 0x18 ;  /* 0x0000000809088211 */ /* 0x004fe400078ec0ff */
[----:B-1----:R-:W-:Y:S01]  /*12e0*/  @!P1 LEA R9, R10, R3, 0x18 ;  /* 0x000000030a099211 */ /* 0x002fe200078ec0ff */
[----:B------:R-:W-:Y:S01]  /*12f0*/  IMAD.MOV.U32 R3, RZ, RZ, RZ ;  /* 0x000000ffff037224 */ /* 0x000fe200078e00ff */
[----:B------:R-:W-:Y:S02]  /*1300*/  @!P0 LEA.HI R8, R19, R8, RZ, 0x1d ;  /* 0x0000000813088211 */ /* 0x000fe400078fe8ff */
[----:B0-----:R-:W-:Y:S01]  /*1310*/  FMNMX R5, R7, R4, !PT ;  /* 0x0000000407057209 */ /* 0x001fe20007800000 */
[----:B------:R-:W-:-:S04]  /*1320*/  @!P1 IMAD R4, R0, 0x4, R9 ;  /* 0x0000000400049824 */ /* 0x000fc800078e0209 */
[----:B------:R0:W-:Y:S01]  /*1330*/  @!P0 STS [R8], R5 ;  /* 0x0000000508008388 */ /* 0x0001e20000000800 */
[----:B------:R-:W-:Y:S01]  /*1340*/  BAR.SYNC.DEFER_BLOCKING 0x0 ;  /* 0x0000000000007b1d */ /* 0x000fe20000010000 */
[----:B------:R-:W-:-:S05]  /*1350*/  PLOP3.LUT P0, PT, PT, PT, PT, 0x8, 0x80 ;  /* 0x000000000080781c */ /* 0x000fca0003f0e170 */
[----:B------:R0:W1:Y:S01]  /*1360*/  @!P1 LDS R3, [R4] ;  /* 0x0000000004039984 */ /* 0x0000620000000800 */
[----:B------:R-:W-:-:S13]  /*1370*/  ISETP.GT.U32.AND P1, PT, R19, 0x1f, PT ;  /* 0x0000001f1300780c */ /* 0x000fda0003f24070 */
[----:B0-----:R-:W-:Y:S05]  /*1380*/  @P1 BRA `(.L_x_17) ;  /* 0x0000000000481947 */ /* 0x001fea0003800000 */
[----:B------:R-:W-:-:S03]  /*1390*/  UMOV UR8, 0xffffffff ;  /* 0xffffffff00087882 */ /* 0x000fc60000000000 */
[----:B------:R-:W-:Y:S05]  /*13a0*/  BRA.DIV UR8, `(.L_x_18) ;  /* 0x0000002e08087947 */ /* 0x000fea000b800000 */
[----:B-1----:R-:W0:Y:S02]  /*13b0*/  SHFL.BFLY PT, R4, R3, 0x10, 0x1f ;  /* 0x0e001f0003047f89 */ /* 0x002e2400000e0000 */
[----:B0-----:R-:W-:-:S05]  /*13c0*/  FMNMX R4, R4, R3, !PT ;  /* 0x0000000304047209 */ /* 0x001fca0007800000 */
[----:B------:R-:W0:Y:S02]  /*13d0*/  SHFL.BFLY PT, R5, R4, 0x8, 0x1f ;  /* 0x0d001f0004057f89 */ /* 0x000e2400000e0000 */
[----:B0-----:R-:W-:-:S05]  /*13e0*/  FMNMX R5, R4, R5, !PT ;  /* 0x0000000504057209 */ /* 0x001fca0007800000 */
[----:B------:R-:W0:Y:S02]  /*13f0*/  SHFL.BFLY PT, R6, R5, 0x4, 0x1f ;  /* 0x0c801f0005067f89 */ /* 0x000e2400000e0000 */
[----:B0-----:R-:W-:-:S05]  /*1400*/  FMNMX R6, R5, R6, !PT ;  /* 0x0000000605067209 */ /* 0x001fca0007800000 */
[----:B------:R-:W0:Y:S02]  /*1410*/  SHFL.BFLY PT, R7, R6, 0x2, 0x1f ;  /* 0x0c401f0006077f89 */ /* 0x000e2400000e0000 */
[----:B0-----:R-:W-:-:S05]  /*1420*/  FMNMX R7, R6, R7, !PT ;  /* 0x0000000706077209 */ /* 0x001fca0007800000 */
[----:B------:R0:W1:Y:S02]  /*1430*/  SHFL.BFLY PT, R8, R7, 0x1, 0x1f ;  /* 0x0c201f0007087f89 */ /* 0x00006400000e0000 */
.L_x_56:
[----:B------:R-:W-:Y:S02]  /*1440*/  ISETP.NE.AND P1, PT, R19, RZ, PT ;  /* 0x000000ff1300720c */ /* 0x000fe40003f25270 */
[----:B-1----:R-:W-:-:S11]  /*1450*/  FMNMX R8, R7, R8, !PT ;  /* 0x0000000807087209 */ /* 0x002fd60007800000 */
[----:B------:R-:W1:Y:S01]  /*1460*/  @!P1 S2R R4, SR_CgaCtaId ;  /* 0x0000000000049919 */ /* 0x000e620000008800 */
[----:B------:R-:W-:Y:S02]  /*1470*/  @!P1 MOV R3, 0x400 ;  /* 0x0000040000039802 */ /* 0x000fe40000000f00 */
[----:B------:R-:W-:Y:S02]  /*1480*/  @!P1 PLOP3.LUT P0, PT, PT, PT, PT, 0x80, 0x8 ;  /* 0x000000000008981c */ /* 0x000fe40003f0f070 */
[----:B-1----:R-:W-:-:S05]  /*1490*/  @!P1 LEA R3, R4, R3, 0x18 ;  /* 0x0000000304039211 */ /* 0x002fca00078ec0ff */
[----:B------:R2:W-:Y:S06]  /*14a0*/  @!P1 STS [R3+0x100], R8 ;  /* 0x0001000803009388 */ /* 0x0005ec0000000800 */
.L_x_17:
[----:B------:R-:W-:Y:S01]  /*14b0*/  ISETP.GE.U32.AND P1, PT, R19, R2, PT ;  /* 0x000000021300720c */ /* 0x000fe20003f26070 */
[----:B------:R-:W-:Y:S05]  /*14c0*/  WARPSYNC.ALL ;  /* 0x0000000000007948 */ /* 0x000fea0003800000 */
[----:B------:R-:W-:Y:S01]  /*14d0*/  BAR.SYNC.DEFER_BLOCKING 0x0 ;  /* 0x0000000000007b1d */ /* 0x000fe20000010000 */
[----:B------:R-:W-:-:S05]  /*14e0*/  HFMA2 R4, -RZ, RZ, 0, 0 ;  /* 0x00000000ff047431 */ /* 0x000fca00000001ff */
[----:B------:R-:W-:Y:S04]  /*14f0*/  BSSY.RECONVERGENT B0, `(.L_x_19) ;  /* 0x000006d000007945 */ /* 0x000fe80003800200 */
[----:B------:R-:W-:Y:S05]  /*1500*/  @P1 BRA `(.L_x_20) ;  /* 0x0000000400ac1947 */ /* 0x000fea0003800000 */
[----:B--2---:R-:W2:Y:S01]  /*1510*/  I2F.U32.RP R8, UR16 ;  /* 0x0000001000087d06 */ /* 0x004ea20008209000 */
[----:B-1----:R-:W-:Y:S01]  /*1520*/  VIADD R3, R19, UR16 ;  /* 0x0000001013037c36 */ /* 0x002fe20008000000 */
[----:B------:R-:W1:Y:S01]  /*1530*/  S2R R12, SR_CgaCtaId ;  /* 0x00000000000c7919 */ /* 0x000e620000008800 */
[----:B------:R-:W-:Y:S01]  /*1540*/  MOV R11, 0x400 ;  /* 0x00000400000b7802 */ /* 0x000fe20000000f00 */
[----:B------:R-:W-:Y:S01]  /*1550*/  BSSY.RECONVERGENT B1, `(.L_x_21) ;  /* 0x0000034000017945 */ /* 0x000fe20003800200 */
[----:B------:R-:W-:Y:S02]  /*1560*/  ISETP.NE.U32.AND P3, PT, RZ, UR16, PT ;  /* 0x00000010ff007c0c */ /* 0x000fe4000bf65070 */
[CC--:B------:R-:W-:Y:S02]  /*1570*/  ISETP.GE.AND P1, PT, R3.reuse, R2.reuse, PT ;  /* 0x000000020300720c */ /* 0x0c0fe40003f26270 */
[----:B------:R-:W-:Y:S02]  /*1580*/  VIMNMX R6, PT, PT, R3, R2, !PT ;  /* 0x0000000203067248 */ /* 0x000fe40007fe0100 */
[----:B0-----:R-:W-:Y:S01]  /*1590*/  SEL R7, RZ, 0x1, P1 ;  /* 0x00000001ff077807 */ /* 0x001fe20000800000 */
[----:B--2---:R-:W0:Y:S03]  /*15a0*/  MUFU.RCP R8, R8 ;  /* 0x0000000800087308 */ /* 0x004e260000001000 */
[----:B------:R-:W-:Y:S01]  /*15b0*/  IADD3 R6, PT, PT, R6, -R3, -R7 ;  /* 0x8000000306067210 */ /* 0x000fe20007ffe807 */
[----:B0-----:R-:W-:-:S04]  /*15c0*/  VIADD R4, R8, 0xffffffe ;  /* 0x0ffffffe08047836 */ /* 0x001fc80000000000 */
[----:B------:R0:W2:Y:S02]  /*15d0*/  F2I.FTZ.U32.TRUNC.NTZ R5, R4 ;  /* 0x0000000400057305 */ /* 0x0000a4000021f000 */
[----:B0-----:R-:W-:Y:S02]  /*15e0*/  IMAD.MOV.U32 R4, RZ, RZ, RZ ;  /* 0x000000ffff047224 */ /* 0x001fe400078e00ff */
[----:B--2---:R-:W-:-:S04]  /*15f0*/  IMAD.MOV R9, RZ, RZ, -R5 ;  /* 0x000000ffff097224 */ /* 0x004fc800078e0a05 */
[----:B------:R-:W-:-:S04]  /*1600*/  IMAD R9, R9, UR16, RZ ;  /* 0x0000001009097c24 */ /* 0x000fc8000f8e02ff */
[----:B------:R-:W-:-:S04]  /*1610*/  IMAD.HI.U32 R9, R5, R9, R4 ;  /* 0x0000000905097227 */ /* 0x000fc800078e0004 */
[----:B------:R-:W-:Y:S02]  /*1620*/  IMAD.MOV.U32 R5, RZ, RZ, R19 ;  /* 0x000000ffff057224 */ /* 0x000fe400078e0013 */
[----:B------:R-:W-:-:S05]  /*1630*/  IMAD.HI.U32 R4, R9, R6, RZ ;  /* 0x0000000609047227 */ /* 0x000fca00078e00ff */
[----:B------:R-:W-:-:S05]  /*1640*/  IADD3 R3, PT, PT, -R4, RZ, RZ ;  /* 0x000000ff04037210 */ /* 0x000fca0007ffe1ff */
[----:B------:R-:W-:-:S05]  /*1650*/  IMAD R3, R3, UR16, R6 ;  /* 0x0000001003037c24 */ /* 0x000fca000f8e0206 */
[----:B------:R-:W-:-:S13]  /*1660*/  ISETP.GE.U32.AND P1, PT, R3, UR16, PT ;  /* 0x0000001003007c0c */ /* 0x000fda000bf26070 */
[----:B------:R-:W-:Y:S02]  /*1670*/  @P1 VIADD R3, R3, -UR16 ;  /* 0x8000001003031c36 */ /* 0x000fe40008000000 */
[----:B------:R-:W-:-:S03]  /*1680*/  @P1 VIADD R4, R4, 0x1 ;  /* 0x0000000104041836 */ /* 0x000fc60000000000 */
[----:B------:R-:W-:Y:S02]  /*1690*/  ISETP.GE.U32.AND P2, PT, R3, UR16, PT ;  /* 0x0000001003007c0c */ /* 0x000fe4000bf46070 */
[----:B-1----:R-:W-:-:S06]  /*16a0*/  LEA R3, R12, R11, 0x18 ;  /* 0x0000000b0c037211 */ /* 0x002fcc00078ec0ff */
[----:B------:R-:W0:Y:S05]  /*16b0*/  LDS R3, [R3+0x100] ;  /* 0x0001000003037984 */ /* 0x000e2a0000000800 */
[----:B------:R-:W-:Y:S01]  /*16c0*/  @P2 VIADD R4, R4, 0x1 ;  /* 0x0000000104042836 */ /* 0x000fe20000000000 */
[----:B------:R-:W-:-:S05]  /*16d0*/  @!P3 LOP3.LUT R4, RZ, UR16, RZ, 0x33, !PT ;  /* 0x00000010ff04bc12 */ /* 0x000fca000f8e33ff */
[----:B------:R-:W-:-:S05]  /*16e0*/  IMAD.IADD R6, R7, 0x1, R4 ;  /* 0x0000000107067824 */ /* 0x000fca00078e0204 */
[C---:B------:R-:W-:Y:S02]  /*16f0*/  LOP3.LUT R4, R6.reuse, 0x3, RZ, 0xc0, !PT ;  /* 0x0000000306047812 */ /* 0x040fe400078ec0ff */
[----:B------:R-:W-:Y:S02]  /*1700*/  ISETP.GE.U32.AND P2, PT, R6, 0x3, PT ;  /* 0x000000030600780c */ /* 0x000fe40003f46070 */
[----:B------:R-:W-:Y:S02]  /*1710*/  ISETP.NE.AND P1, PT, R4, 0x3, PT ;  /* 0x000000030400780c */ /* 0x000fe40003f25270 */
[----:B------:R-:W-:-:S11]  /*1720*/  MOV R4, RZ ;  /* 0x000000ff00047202 */ /* 0x000fd60000000f00 */
[----:B------:R-:W-:Y:S05]  /*1730*/  @!P1 BRA `(.L_x_22) ;  /* 0x0000000000549947 */ /* 0x000fea0003800000 */
[----:B------:R-:W-:Y:S01]  /*1740*/  VIADD R6, R6, 0x1 ;  /* 0x0000000106067836 */ /* 0x000fe20000000000 */
[----:B------:R-:W-:Y:S01]  /*1750*/  MOV R4, RZ ;  /* 0x000000ff00047202 */ /* 0x000fe20000000f00 */
[----:B------:R-:W-:Y:S02]  /*1760*/  VIADD R9, R11, 0x108 ;  /* 0x000001080b097836 */ /* 0x000fe40000000000 */
[----:B------:R-:W-:Y:S01]  /*1770*/  IMAD.MOV.U32 R7, RZ, RZ, RZ ;  /* 0x000000ffff077224 */ /* 0x000fe200078e00ff */
[----:B------:R-:W-:Y:S01]  /*1780*/  LOP3.LUT R10, R6, 0x3, RZ, 0xc0, !PT ;  /* 0x00000003060a7812 */ /* 0x000fe200078ec0ff */
[----:B------:R-:W-:Y:S01]  /*1790*/  IMAD.MOV.U32 R5, RZ, RZ, R19 ;  /* 0x000000ffff057224 */ /* 0x000fe200078e0013 */
[----:B------:R-:W-:-:S07]  /*17a0*/  LEA R14, R12, R9, 0x18 ;  /* 0x000000090c0e7211 */ /* 0x000fce00078ec0ff */
.L_x_23:
[----:B-1----:R-:W-:Y:S02]  /*17b0*/  IMAD R6, R5, 0x4, R14 ;  /* 0x0000000405067824 */ /* 0x002fe400078e020e */
[----:B------:R-:W-:Y:S02]  /*17c0*/  VIADD R7, R7, 0x1 ;  /* 0x0000000107077836 */ /* 0x000fe40000000000 */
[----:B------:R-:W-:Y:S01]  /*17d0*/  VIADD R5, R5, UR16 ;  /* 0x0000001005057c36 */ /* 0x000fe20008000000 */
[----:B------:R-:W0:Y:S02]  /*17e0*/  LDS R8, [R6] ;  /* 0x0000000006087984 */ /* 0x000e240000000800 */
[----:B0-----:R-:W-:-:S04]  /*17f0*/  FADD R8, -R3, R8 ;  /* 0x0000000803087221 */ /* 0x001fc80000000100 */
[----:B------:R-:W-:-:S05]  /*1800*/  FMUL R8, R8, 1.4426950216293334961 ;  /* 0x3fb8aa3b08087820 */ /* 0x000fca0000400000 */
[----:B------:R-:W-:-:S13]  /*1810*/  FSETP.GEU.AND P1, PT, R8, -126, PT ;  /* 0xc2fc00000800780b */ /* 0x000fda0003f2e000 */
[----:B------:R-:W-:-:S04]  /*1820*/  @!P1 FMUL R8, R8, 0.5 ;  /* 0x3f00000008089820 */ /* 0x000fc80000400000 */
[----:B------:R-:W0:Y:S02]  /*1830*/  MUFU.EX2 R9, R8 ;  /* 0x0000000800097308 */ /* 0x000e240000000800 */
[----:B0-----:R-:W-:Y:S01]  /*1840*/  @!P1 FMUL R9, R9, R9 ;  /* 0x0000000909099220 */ /* 0x001fe20000400000 */
[----:B------:R-:W-:-:S03]  /*1850*/  ISETP.NE.AND P1, PT, R7, R10, PT ;  /* 0x0000000a0700720c */ /* 0x000fc60003f25270 */
[----:B------:R-:W-:Y:S01]  /*1860*/  FADD R4, R9, R4 ;  /* 0x0000000409047221 */ /* 0x000fe20000000000 */
[----:B------:R1:W-:Y:S09]  /*1870*/  STS [R6], R9 ;  /* 0x0000000906007388 */ /* 0x0003f20000000800 */
[----:B------:R-:W-:Y:S05]  /*1880*/  @P1 BRA `(.L_x_23) ;  /* 0xfffffffc00c81947 */ /* 0x000fea000383ffff */
.L_x_22:
[----:B------:R-:W-:Y:S05]  /*1890*/  BSYNC.RECONVERGENT B1 ;  /* 0x0000000000017941 */ /* 0x000fea0003800200 */
.L_x_21:
[----:B------:R-:W-:Y:S05]  /*18a0*/  @!P2 BRA `(.L_x_20) ;  /* 0x0000000000c4a947 */ /* 0x000fea0003800000 */
[----:B------:R-:W-:-:S04]  /*18b0*/  IADD3 R11, PT, PT, R11, 0x108, RZ ;  /* 0x000001080b0b7810 */ /* 0x000fc80007ffe0ff */
[----:B-1----:R-:W-:-:S07]  /*18c0*/  LEA R6, R12, R11, 0x18 ;  /* 0x0000000b0c067211 */ /* 0x002fce00078ec0ff */
.L_x_24:
[----:B------:R-:W-:Y:S02]  /*18d0*/  IMAD R12, R5, 0x4, R6 ;  /* 0x00000004050c7824 */ /* 0x000fe400078e0206 */
[----:B---3--:R-:W-:Y:S02]  /*18e0*/  IMAD.U32 R9, RZ, RZ, UR16 ;  /* 0x00000010ff097e24 */ /* 0x008fe4000f8e00ff */
[----:B------:R-:W-:Y:S01]  /*18f0*/  IMAD.U32 R15, RZ, RZ, UR16 ;  /* 0x00000010ff0f7e24 */ /* 0x000fe2000f8e00ff */
[----:B------:R-:W0:Y:S01]  /*1900*/  LDS R8, [R12] ;  /* 0x000000000c087984 */ /* 0x000e220000000800 */
[----:B------:R-:W-:Y:S02]  /*1910*/  IMAD R9, R9, 0x4, R12 ;  /* 0x0000000409097824 */ /* 0x000fe400078e020c */
[----:B0-----:R-:W-:-:S04]  /*1920*/  FADD R8, -R3, R8 ;  /* 0x0000000803087221 */ /* 0x001fc80000000100 */
[----:B------:R-:W-:-:S05]  /*1930*/  FMUL R8, R8, 1.4426950216293334961 ;  /* 0x3fb8aa3b08087820 */ /* 0x000fca0000400000 */
[----:B------:R-:W-:-:S13]  /*1940*/  FSETP.GEU.AND P1, PT, R8, -126, PT ;  /* 0xc2fc00000800780b */ /* 0x000fda0003f2e000 */
[----:B------:R-:W-:-:S04]  /*1950*/  @!P1 FMUL R8, R8, 0.5 ;  /* 0x3f00000008089820 */ /* 0x000fc80000400000 */
[----:B------:R0:W1:Y:S02]  /*1960*/  MUFU.EX2 R7, R8 ;  /* 0x0000000800077308 */ /* 0x0000640000000800 */
[----:B0-----:R-:W-:-:S05]  /*1970*/  IMAD.U32 R8, RZ, RZ, UR16 ;  /* 0x00000010ff087e24 */ /* 0x001fca000f8e00ff */
[----:B------:R-:W-:Y:S01]  /*1980*/  LEA R8, R8, R9, 0x2 ;  /* 0x0000000908087211 */ /* 0x000fe200078e10ff */
[----:B-1----:R-:W-:-:S04]  /*1990*/  @!P1 FMUL R7, R7, R7 ;  /* 0x0000000707079220 */ /* 0x002fc80000400000 */
[----:B------:R-:W-:Y:S01]  /*19a0*/  FADD R4, R7, R4 ;  /* 0x0000000407047221 */ /* 0x000fe20000000000 */
[----:B------:R-:W-:Y:S04]  /*19b0*/  STS [R12], R7 ;  /* 0x000000070c007388 */ /* 0x000fe80000000800 */
[----:B------:R-:W0:Y:S02]  /*19c0*/  LDS R10, [R9] ;  /* 0x00000000090a7984 */ /* 0x000e240000000800 */
[----:B0-----:R-:W-:-:S04]  /*19d0*/  FADD R10, -R3, R10 ;  /* 0x0000000a030a7221 */ /* 0x001fc80000000100 */
[----:B------:R-:W-:-:S05]  /*19e0*/  FMUL R10, R10, 1.4426950216293334961 ;  /* 0x3fb8aa3b0a0a7820 */ /* 0x000fca0000400000 */
[----:B------:R-:W-:-:S13]  /*19f0*/  FSETP.GEU.AND P1, PT, R10, -126, PT ;  /* 0xc2fc00000a00780b */ /* 0x000fda0003f2e000 */
[----:B------:R-:W-:-:S04]  /*1a00*/  @!P1 FMUL R10, R10, 0.5 ;  /* 0x3f0000000a0a9820 */ /* 0x000fc80000400000 */
[----:B------:R0:W1:Y:S02]  /*1a10*/  MUFU.EX2 R11, R10 ;  /* 0x0000000a000b7308 */ /* 0x0000640000000800 */
[----:B0-----:R-:W-:Y:S02]  /*1a20*/  IMAD R10, R15, 0x4, R8 ;  /* 0x000000040f0a7824 */ /* 0x001fe400078e0208 */
        /* <DEDUP_REMOVED lines=9> */
[----:B0-----:R-:W-:-:S04]  /*1ac0*/  IMAD.U32 R12, RZ, RZ, UR16 ;  /* 0x00000010ff0c7e24 */ /* 0x001fc8000f8e00ff */
[----:B------:R-:W-:Y:S02]  /*1ad0*/  IMAD R5, R12, 0x4, R5 ;  /* 0x000000040c057824 */ /* 0x000fe400078e0205 */
        /* <DEDUP_REMOVED lines=8> */
[----:B------:R-:W0:Y:S02]  /*1b60*/  MUFU.EX2 R9, R14 ;  /* 0x0000000e00097308 */ /* 0x000e240000000800 */
[----:B0-----:R-:W-:Y:S01]  /*1b70*/  @!P1 FMUL R9, R9, R9 ;  /* 0x0000000909099220 */ /* 0x001fe20000400000 */
[----:B------:R-:W-:-:S03]  /*1b80*/  ISETP.GE.AND P1, PT, R5, R2, PT ;  /* 0x000000020500720c */ /* 0x000fc60003f26270 */
[----:B------:R-:W-:Y:S01]  /*1b90*/  FADD R4, R4, R9 ;  /* 0x0000000904047221 */ /* 0x000fe20000000000 */
[----:B------:R3:W-:Y:S09]  /*1ba0*/  STS [R10], R9 ;  /* 0x000000090a007388 */ /* 0x0007f20000000800 */
[----:B------:R-:W-:Y:S05]  /*1bb0*/  @!P1 BRA `(.L_x_24) ;  /* 0xfffffffc00449947 */ /* 0x000fea000383ffff */
.L_x_20:
[----:B------:R-:W-:Y:S05]  /*1bc0*/  BSYNC.RECONVERGENT B0 ;  /* 0x0000000000007941 */ /* 0x000fea0003800200 */
.L_x_19:
[----:B012---:R-:W0:Y:S01]  /*1bd0*/  SHFL.BFLY PT, R3, R4, 0x10, 0x1f ;  /* 0x0e001f0004037f89 */ /* 0x007e2200000e0000 */
[----:B------:R-:W-:Y:S01]  /*1be0*/  ISETP.NE.AND P1, PT, R0, RZ, PT ;  /* 0x000000ff0000720c */ /* 0x000fe20003f25270 */
[----:B------:R-:W1:Y:S01]  /*1bf0*/  LDCU UR11, c[0x0][0x3a8] ;  /* 0x00007500ff0b77ac */ /* 0x000e620008000800 */
[----:B------:R-:W-:-:S11]  /*1c00*/  ISETP.GE.U32.AND P2, PT, R19, UR7, PT ;  /* 0x0000000713007c0c */ /* 0x000fd6000bf46070 */
[----:B---3--:R-:W2:Y:S02]  /*1c10*/  @!P1 S2R R10, SR_CgaCtaId ;  /* 0x00000000000a9919 */ /* 0x008ea40000008800 */
[----:B------:R-:W3:Y:S01]  /*1c20*/  @!P2 S2R R9, SR_CgaCtaId ;  /* 0x000000000009a919 */ /* 0x000ee20000008800 */
[----:B0-----:R-:W-:Y:S01]  /*1c30*/  FADD R3, R3, R4 ;  /* 0x0000000403037221 */ /* 0x001fe20000000000 */
[----:B------:R-:W-:-:S04]  /*1c40*/  @!P2 MOV R4, 0x400 ;  /* 0x000004000004a802 */ /* 0x000fc80000000f00 */
[----:B------:R-:W0:Y:S02]  /*1c50*/  SHFL.BFLY PT, R6, R3, 0x8, 0x1f ;  /* 0x0d001f0003067f89 */ /* 0x000e2400000e0000 */
[----:B0-----:R-:W-:Y:S01]  /*1c60*/  FADD R6, R3, R6 ;  /* 0x0000000603067221 */ /* 0x001fe20000000000 */
[----:B------:R-:W-:-:S04]  /*1c70*/  @!P1 MOV R3, 0x400 ;  /* 0x0000040000039802 */ /* 0x000fc80000000f00 */
[----:B------:R-:W0:Y:S01]  /*1c80*/  SHFL.BFLY PT, R5, R6, 0x4, 0x1f ;  /* 0x0c801f0006057f89 */ /* 0x000e2200000e0000 */
[----:B------:R-:W-:Y:S01]  /*1c90*/  @!P1 IADD3 R3, PT, PT, R3, 0x80, RZ ;  /* 0x0000008003039810 */ /* 0x000fe20007ffe0ff */
[----:B0-----:R-:W-:Y:S01]  /*1ca0*/  FADD R5, R6, R5 ;  /* 0x0000000506057221 */ /* 0x001fe20000000000 */
[----:B------:R-:W-:Y:S02]  /*1cb0*/  @!P2 VIADD R6, R4, 0x80 ;  /* 0x000000800406a836 */ /* 0x000fe40000000000 */
[----:B--2---:R-:W-:Y:S02]  /*1cc0*/  @!P1 LEA R4, R10, R3, 0x18 ;  /* 0x000000030a049211 */ /* 0x004fe400078ec0ff */
[----:B------:R-:W0:Y:S02]  /*1cd0*/  SHFL.BFLY PT, R8, R5, 0x2, 0x1f ;  /* 0x0c401f0005087f89 */ /* 0x000e2400000e0000 */
[----:B------:R-:W-:Y:S02]  /*1ce0*/  @!P1 LEA.HI R4, R19, R4, RZ, 0x1d ;  /* 0x0000000413049211 */ /* 0x000fe400078fe8ff */
[----:B---3--:R-:W-:-:S05]  /*1cf0*/  @!P2 LEA R3, R9, R6, 0x18 ;  /* 0x000000060903a211 */ /* 0x008fca00078ec0ff */
[----:B------:R-:W-:Y:S02]  /*1d00*/  @!P2 IMAD R3, R0, 0x4, R3 ;  /* 0x000000040003a824 */ /* 0x000fe400078e0203 */
[----:B------:R-:W-:Y:S02]  /*1d10*/  IMAD.MOV.U32 R0, RZ, RZ, RZ ;  /* 0x000000ffff007224 */ /* 0x000fe400078e00ff */
[----:B0-----:R-:W-:-:S05]  /*1d20*/  FADD R8, R5, R8 ;  /* 0x0000000805087221 */ /* 0x001fca0000000000 */
[----:B------:R-:W0:Y:S02]  /*1d30*/  SHFL.BFLY PT, R7, R8, 0x1, 0x1f ;  /* 0x0c201f0008077f89 */ /* 0x000e2400000e0000 */
[----:B0-----:R-:W-:-:S05]  /*1d40*/  FADD R7, R8, R7 ;  /* 0x0000000708077221 */ /* 0x001fca0000000000 */
[----:B------:R0:W-:Y:S01]  /*1d50*/  @!P1 STS [R4], R7 ;  /* 0x0000000704009388 */ /* 0x0001e20000000800 */
[----:B------:R-:W-:Y:S01]  /*1d60*/  BAR.SYNC.DEFER_BLOCKING 0x0 ;  /* 0x0000000000007b1d */ /* 0x000fe20000010000 */
[----:B------:R-:W-:-:S05]  /*1d70*/  ISETP.GT.U32.AND P1, PT, R19, 0x1f, PT ;  /* 0x0000001f1300780c */ /* 0x000fca0003f24070 */
[----:B------:R0:W2:Y:S08]  /*1d80*/  @!P2 LDS R0, [R3] ;  /* 0x000000000300a984 */ /* 0x0000b00000000800 */
[----:B01----:R-:W-:Y:S05]  /*1d90*/  @P1 BRA `(.L_x_25) ;  /* 0x0000000000301947 */ /* 0x003fea0003800000 */
[----:B------:R-:W-:-:S03]  /*1da0*/  UMOV UR7, 0xffffffff ;  /* 0xffffffff00077882 */ /* 0x000fc60000000000 */
[----:B------:R-:W-:Y:S05]  /*1db0*/  BRA.DIV UR7, `(.L_x_26) ;  /* 0x0000002607147947 */ /* 0x000fea000b800000 */
[----:B--2---:R-:W0:Y:S02]  /*1dc0*/  SHFL.BFLY PT, R3, R0, 0x10, 0x1f ;  /* 0x0e001f0000037f89 */ /* 0x004e2400000e0000 */
[----:B0-----:R-:W-:-:S05]  /*1dd0*/  FADD R3, R0, R3 ;  /* 0x0000000300037221 */ /* 0x001fca0000000000 */
[----:B------:R-:W0:Y:S02]  /*1de0*/  SHFL.BFLY PT, R4, R3, 0x8, 0x1f ;  /* 0x0d001f0003047f89 */ /* 0x000e2400000e0000 */
[----:B0-----:R-:W-:-:S05]  /*1df0*/  FADD R4, R3, R4 ;  /* 0x0000000403047221 */ /* 0x001fca0000000000 */
[----:B------:R-:W0:Y:S02]  /*1e00*/  SHFL.BFLY PT, R5, R4, 0x4, 0x1f ;  /* 0x0c801f0004057f89 */ /* 0x000e2400000e0000 */
[----:B0-----:R-:W-:-:S05]  /*1e10*/  FADD R5, R4, R5 ;  /* 0x0000000504057221 */ /* 0x001fca0000000000 */
[----:B------:R-:W0:Y:S02]  /*1e20*/  SHFL.BFLY PT, R6, R5, 0x2, 0x1f ;  /* 0x0c401f0005067f89 */ /* 0x000e2400000e0000 */
[----:B0-----:R-:W-:-:S05]  /*1e30*/  FADD R6, R5, R6 ;  /* 0x0000000605067221 */ /* 0x001fca0000000000 */
[----:B------:R0:W1:Y:S02]  /*1e40*/  SHFL.BFLY PT, R7, R6, 0x1, 0x1f ;  /* 0x0c201f0006077f89 */ /* 0x00006400000e0000 */
.L_x_62:
[----:B-1----:R-:W-:-:S07]  /*1e50*/  FADD R0, R6, R7 ;  /* 0x0000000706007221 */ /* 0x002fce0000000000 */
.L_x_25:
[----:B------:R-:W1:Y:S01]  /*1e60*/  @P0 S2R R4, SR_CgaCtaId ;  /* 0x0000000000040919 */ /* 0x000e620000008800 */
[----:B------:R-:W-:Y:S01]  /*1e70*/  @P0 MOV R3, 0x400 ;  /* 0x0000040000030802 */ /* 0x000fe20000000f00 */
[----:B------:R-:W-:Y:S05]  /*1e80*/  WARPSYNC.ALL ;  /* 0x0000000000007948 */ /* 0x000fea0003800000 */
[----:B------:R-:W-:Y:S01]  /*1e90*/  BSSY.RECONVERGENT B0, `(.L_x_27) ;  /* 0x0000095000007945 */ /* 0x000fe20003800200 */
[----:B-1----:R-:W-:-:S05]  /*1ea0*/  @P0 LEA R3, R4, R3, 0x18 ;  /* 0x0000000304030211 */ /* 0x002fca00078ec0ff */
[----:B--2---:R1:W-:Y:S01]  /*1eb0*/  @P0 STS [R3+0x104], R0 ;  /* 0x0001040003000388 */ /* 0x0043e20000000800 */
[----:B------:R-:W-:Y:S01]  /*1ec0*/  BAR.SYNC.DEFER_BLOCKING 0x0 ;  /* 0x0000000000007b1d */ /* 0x000fe20000010000 */
[----:B------:R-:W-:-:S13]  /*1ed0*/  ISETP.GE.U32.AND P0, PT, R19, R2, PT ;  /* 0x000000021300720c */ /* 0x000fda0003f06070 */
[----:B-1----:R-:W-:Y:S05]  /*1ee0*/  @P0 BRA `(.L_x_28) ;  /* 0x00000008003c0947 */ /* 0x002fea0003800000 */
[----:B0-----:R-:W0:Y:S01]  /*1ef0*/  I2F.U32.RP R6, UR16 ;  /* 0x0000001000067d06 */ /* 0x001e220008209000 */
[----:B------:R-:W-:Y:S01]  /*1f00*/  VIADD R5, R19, UR16 ;  /* 0x0000001013057c36 */ /* 0x000fe20008000000 */
[----:B------:R-:W-:Y:S01]  /*1f10*/  ISETP.NE.U32.AND P2, PT, RZ, UR16, PT ;  /* 0x00000010ff007c0c */ /* 0x000fe2000bf45070 */
[----:B------:R-:W1:Y:S01]  /*1f20*/  S2UR UR8, SR_CgaCtaId ;  /* 0x00000000000879c3 */ /* 0x000e620000008800 */
[----:B------:R-:W-:Y:S01]  /*1f30*/  UMOV UR7, 0x400 ;  /* 0x0000040000077882 */ /* 0x000fe20000000000 */
[----:B------:R-:W-:Y:S01]  /*1f40*/  BSSY.RECONVERGENT B1, `(.L_x_29) ;  /* 0x0000038000017945 */ /* 0x000fe20003800200 */
[CC--:B------:R-:W-:Y:S02]  /*1f50*/  ISETP.GE.AND P0, PT, R5.reuse, R2.reuse, PT ;  /* 0x000000020500720c */ /* 0x0c0fe40003f06270 */
[----:B------:R-:W-:Y:S01]  /*1f60*/  VIMNMX R0, PT, PT, R5, R2, !PT ;  /* 0x0000000205007248 */ /* 0x000fe20007fe0100 */
[----:B------:R-:W-:Y:S01]  /*1f70*/  IMAD.MOV.U32 R2, RZ, RZ, RZ ;  /* 0x000000ffff027224 */ /* 0x000fe200078e00ff */
[----:B------:R-:W-:-:S04]  /*1f80*/  SEL R4, RZ, 0x1, P0 ;  /* 0x00000001ff047807 */ /* 0x000fc80000000000 */
[----:B------:R-:W-:Y:S01]  /*1f90*/  IADD3 R0, PT, PT, R0, -R5, -R4 ;  /* 0x8000000500007210 */ /* 0x000fe20007ffe804 */
[----:B0-----:R-:W0:Y:S01]  /*1fa0*/  MUFU.RCP R6, R6 ;  /* 0x0000000600067308 */ /* 0x001e220000001000 */
[----:B-1----:R-:W-:Y:S01]  /*1fb0*/  ULEA UR7, UR8, UR7, 0x18 ;  /* 0x0000000708077291 */ /* 0x002fe2000f8ec0ff */
[----:B0-----:R-:W-:-:S06]  /*1fc0*/  VIADD R3, R6, 0xffffffe ;  /* 0x0ffffffe06037836 */ /* 0x001fcc0000000000 */
[----:B------:R-:W0:Y:S02]  /*1fd0*/  F2I.FTZ.U32.TRUNC.NTZ R3, R3 ;  /* 0x0000000300037305 */ /* 0x000e24000021f000 */
[----:B0-----:R-:W-:-:S05]  /*1fe0*/  IADD3 R7, PT, PT, RZ, -R3, RZ ;  /* 0x80000003ff077210 */ /* 0x001fca0007ffe0ff */
[----:B------:R-:W-:-:S04]  /*1ff0*/  IMAD R7, R7, UR16, RZ ;  /* 0x0000001007077c24 */ /* 0x000fc8000f8e02ff */
[----:B------:R-:W-:-:S04]  /*2000*/  IMAD.HI.U32 R7, R3, R7, R2 ;  /* 0x0000000703077227 */ /* 0x000fc800078e0002 */
[----:B------:R-:W-:Y:S02]  /*2010*/  IMAD.MOV.U32 R2, RZ, RZ, R19 ;  /* 0x000000ffff027224 */ /* 0x000fe400078e0013 */
[----:B------:R-:W-:-:S04]  /*2020*/  IMAD.HI.U32 R5, R7, R0, RZ ;  /* 0x0000000007057227 */ /* 0x000fc800078e00ff */
[----:B------:R-:W-:-:S04]  /*2030*/  IMAD.MOV R3, RZ, RZ, -R5 ;  /* 0x000000ffff037224 */ /* 0x000fc800078e0a05 */
[----:B------:R-:W-:Y:S02]  /*2040*/  IMAD R0, R3, UR16, R0 ;  /* 0x0000001003007c24 */ /* 0x000fe4000f8e0200 */
[----:B------:R-:W0:Y:S03]  /*2050*/  LDS R3, [UR7+0x104] ;  /* 0x00010407ff037984 */ /* 0x000e260008000800 */
[----:B------:R-:W-:-:S13]  /*2060*/  ISETP.GE.U32.AND P0, PT, R0, UR16, PT ;  /* 0x0000001000007c0c */ /* 0x000fda000bf06070 */
[----:B------:R-:W-:Y:S01]  /*2070*/  @P0 VIADD R0, R0, -UR16 ;  /* 0x8000001000000c36 */ /* 0x000fe20008000000 */
[----:B------:R-:W-:-:S04]  /*2080*/  @P0 IADD3 R5, PT, PT, R5, 0x1, RZ ;  /* 0x0000000105050810 */ /* 0x000fc80007ffe0ff */
[----:B------:R-:W-:-:S13]  /*2090*/  ISETP.GE.U32.AND P1, PT, R0, UR16, PT ;  /* 0x0000001000007c0c */ /* 0x000fda000bf26070 */
[----:B------:R-:W-:Y:S01]  /*20a0*/  @P1 VIADD R5, R5, 0x1 ;  /* 0x0000000105051836 */ /* 0x000fe20000000000 */
[----:B------:R-:W-:-:S05]  /*20b0*/  @!P2 LOP3.LUT R5, RZ, UR16, RZ, 0x33, !PT ;  /* 0x00000010ff05ac12 */ /* 0x000fca000f8e33ff */
[----:B------:R-:W-:-:S05]  /*20c0*/  IMAD.IADD R5, R4, 0x1, R5 ;  /* 0x0000000104057824 */ /* 0x000fca00078e0205 */
[----:B------:R-:W-:-:S04]  /*20d0*/  LOP3.LUT R0, R5, 0x3, RZ, 0xc0, !PT ;  /* 0x0000000305007812 */ /* 0x000fc800078ec0ff */
[----:B------:R-:W-:-:S13]  /*20e0*/  ISETP.NE.AND P0, PT, R0, 0x3, PT ;  /* 0x000000030000780c */ /* 0x000fda0003f05270 */
[----:B0-----:R-:W-:Y:S05]  /*20f0*/  @!P0 BRA `(.L_x_30) ;  /* 0x0000000000708947 */ /* 0x001fea0003800000 */
[----:B------:R-:W-:Y:S02]  /*2100*/  VIADD R7, R5, 0x1 ;  /* 0x0000000105077836 */ /* 0x000fe40000000000 */
[----:B------:R-:W-:Y:S02]  /*2110*/  HFMA2 R4, -RZ, RZ, 0, 0 ;  /* 0x00000000ff047431 */ /* 0x000fe400000001ff */
[----:B------:R-:W-:Y:S01]  /*2120*/  IMAD.MOV.U32 R2, RZ, RZ, R19 ;  /* 0x000000ffff027224 */ /* 0x000fe200078e0013 */
[----:B------:R-:W-:-:S07]  /*2130*/  LOP3.LUT R7, R7, 0x3, RZ, 0xc0, !PT ;  /* 0x0000000307077812 */ /* 0x000fce00078ec0ff */
.L_x_33:
[----:B0-----:R-:W0:Y:S01]  /*2140*/  S2UR UR8, SR_CgaCtaId ;  /* 0x00000000000879c3 */ /* 0x001e220000008800 */
[----:B------:R-:W-:Y:S01]  /*2150*/  UMOV UR7, 0x400 ;  /* 0x0000040000077882 */ /* 0x000fe20000000000 */
[----:B------:R-:W1:Y:S01]  /*2160*/  MUFU.RCP R8, R3 ;  /* 0x0000000300087308 */ /* 0x000e620000001000 */
[----:B------:R-:W-:Y:S01]  /*2170*/  UIADD3 UR7, UPT, UPT, UR7, 0x108, URZ ;  /* 0x0000010807077890 */ /* 0x000fe2000fffe0ff */
[----:B------:R-:W-:Y:S01]  /*2180*/  VIADD R4, R4, 0x1 ;  /* 0x0000000104047836 */ /* 0x000fe20000000000 */
[----:B------:R-:W-:Y:S04]  /*2190*/  BSSY.RECONVERGENT B2, `(.L_x_31) ;  /* 0x000000f000027945 */ /* 0x000fe80003800200 */
[----:B------:R-:W-:Y:S01]  /*21a0*/  ISETP.NE.AND P2, PT, R4, R7, PT ;  /* 0x000000070400720c */ /* 0x000fe20003f45270 */
[----:B-1----:R-:W-:-:S04]  /*21b0*/  FFMA R9, -R3, R8, 1 ;  /* 0x3f80000003097423 */ /* 0x002fc80000000108 */
[----:B------:R-:W-:Y:S01]  /*21c0*/  FFMA R9, R8, R9, R8 ;  /* 0x0000000908097223 */ /* 0x000fe20000000008 */
[----:B0-----:R-:W-:-:S06]  /*21d0*/  ULEA UR7, UR8, UR7, 0x18 ;  /* 0x0000000708077291 */ /* 0x001fcc000f8ec0ff */
[----:B------:R-:W-:-:S05]  /*21e0*/  LEA R6, R2, UR7, 0x2 ;  /* 0x0000000702067c11 */ /* 0x000fca000f8e10ff */
[----:B------:R-:W0:Y:S02]  /*21f0*/  LDS R0, [R6] ;  /* 0x0000000006007984 */ /* 0x000e240000000800 */
[----:B0-----:R-:W0:Y:S01]  /*2200*/  FCHK P0, R0, R3 ;  /* 0x0000000300007302 */ /* 0x001e220000000000 */
[----:B------:R-:W-:-:S04]  /*2210*/  FFMA R8, R0, R9, RZ ;  /* 0x0000000900087223 */ /* 0x000fc800000000ff */
[----:B------:R-:W-:-:S04]  /*2220*/  FFMA R10, -R3, R8, R0 ;  /* 0x00000008030a7223 */ /* 0x000fc80000000100 */
[----:B------:R-:W-:Y:S01]  /*2230*/  FFMA R9, R9, R10, R8 ;  /* 0x0000000a09097223 */ /* 0x000fe20000000008 */
[----:B0-----:R-:W-:Y:S06]  /*2240*/  @!P0 BRA `(.L_x_32) ;  /* 0x00000000000c8947 */ /* 0x001fec0003800000 */
[----:B------:R-:W-:-:S07]  /*2250*/  MOV R8, 0x2270 ;  /* 0x0000227000087802 */ /* 0x000fce0000000f00 */
[----:B------:R-:W-:Y:S05]  /*2260*/  CALL.REL.NOINC `($__internal_0_$__cuda_sm3x_div_rn_noftz_f32_slowpath) ;  /* 0x00000020007c7944 */ /* 0x000fea0003c00000 */
[----:B------:R-:W-:-:S07]  /*2270*/  IMAD.MOV.U32 R9, RZ, RZ, R0 ;  /* 0x000000ffff097224 */ /* 0x000fce00078e0000 */
.L_x_32:
[----:B------:R-:W-:Y:S05]  /*2280*/  BSYNC.RECONVERGENT B2 ;  /* 0x0000000000027941 */ /* 0x000fea0003800200 */
.L_x_31:
[----:B------:R0:W-:Y:S01]  /*2290*/  STS [R6], R9 ;  /* 0x0000000906007388 */ /* 0x0001e20000000800 */
[----:B------:R-:W-:Y:S01]  /*22a0*/  VIADD R2, R2, UR16 ;  /* 0x0000001002027c36 */ /* 0x000fe20008000000 */
[----:B------:R-:W-:Y:S06]  /*22b0*/  @P2 BRA `(.L_x_33) ;  /* 0xfffffffc00a02947 */ /* 0x000fec000383ffff */
.L_x_30:
[----:B------:R-:W-:Y:S05]  /*22c0*/  BSYNC.RECONVERGENT B1 ;  /* 0x0000000000017941 */ /* 0x000fea0003800200 */
.L_x_29:
[----:B------:R-:W-:-:S13]  /*22d0*/  ISETP.GE.U32.AND P0, PT, R5, 0x3, PT ;  /* 0x000000030500780c */ /* 0x000fda0003f06070 */
[----:B------:R-:W-:Y:S05]  /*22e0*/  @!P0 BRA `(.L_x_28) ;  /* 0x00000004003c8947 */ /* 0x000fea0003800000 */
[----:B------:R-:W1:Y:S01]  /*22f0*/  S2R R5, SR_CgaCtaId ;  /* 0x0000000000057919 */ /* 0x000e620000008800 */
[----:B------:R-:W-:-:S04]  /*2300*/  MOV R0, 0x400 ;  /* 0x0000040000007802 */ /* 0x000fc80000000f00 */
[----:B------:R-:W-:-:S04]  /*2310*/  IADD3 R0, PT, PT, R0, 0x108, RZ ;  /* 0x0000010800007810 */ /* 0x000fc80007ffe0ff */
[----:B-1----:R-:W-:-:S07]  /*2320*/  LEA R5, R5, R0, 0x18 ;  /* 0x0000000005057211 */ /* 0x002fce00078ec0ff */
.L_x_42:
[----:B0-----:R-:W-:Y:S01]  /*2330*/  IMAD R6, R2, 0x4, R5 ;  /* 0x0000000402067824 */ /* 0x001fe200078e0205 */
[----:B------:R-:W0:Y:S01]  /*2340*/  MUFU.RCP R0, R3 ;  /* 0x0000000300007308 */ /* 0x000e220000001000 */
[----:B------:R-:W-:Y:S03]  /*2350*/  BSSY.RECONVERGENT B1, `(.L_x_34) ;  /* 0x000000d000017945 */ /* 0x000fe60003800200 */
[----:B------:R-:W1:Y:S01]  /*2360*/  LDS R8, [R6] ;  /* 0x0000000006087984 */ /* 0x000e620000000800 */
[----:B0-----:R-:W-:-:S04]  /*2370*/  FFMA R7, -R3, R0, 1 ;  /* 0x3f80000003077423 */ /* 0x001fc80000000100 */
[----:B------:R-:W-:Y:S01]  /*2380*/  FFMA R0, R0, R7, R0 ;  /* 0x0000000700007223 */ /* 0x000fe20000000000 */
[----:B-1----:R-:W0:Y:S03]  /*2390*/  FCHK P0, R8, R3 ;  /* 0x0000000308007302 */ /* 0x002e260000000000 */
[----:B------:R-:W-:-:S04]  /*23a0*/  FFMA R4, R0, R8, RZ ;  /* 0x0000000800047223 */ /* 0x000fc800000000ff */
[----:B------:R-:W-:-:S04]  /*23b0*/  FFMA R7, -R3, R4, R8 ;  /* 0x0000000403077223 */ /* 0x000fc80000000108 */
[----:B------:R-:W-:Y:S01]  /*23c0*/  FFMA R7, R0, R7, R4 ;  /* 0x0000000700077223 */ /* 0x000fe20000000004 */
[----:B0-----:R-:W-:Y:S06]  /*23d0*/  @!P0 BRA `(.L_x_35) ;  /* 0x0000000000108947 */ /* 0x001fec0003800000 */
[----:B------:R-:W-:Y:S01]  /*23e0*/  IMAD.MOV.U32 R0, RZ, RZ, R8 ;  /* 0x000000ffff007224 */ /* 0x000fe200078e0008 */
[----:B------:R-:W-:-:S07]  /*23f0*/  MOV R8, 0x2410 ;  /* 0x0000241000087802 */ /* 0x000fce0000000f00 */
[----:B------:R-:W-:Y:S05]  /*2400*/  CALL.REL.NOINC `($__internal_0_$__cuda_sm3x_div_rn_noftz_f32_slowpath) ;  /* 0x0000002000147944 */ /* 0x000fea0003c00000 */
[----:B------:R-:W-:-:S07]  /*2410*/  IMAD.MOV.U32 R7, RZ, RZ, R0 ;  /* 0x000000ffff077224 */ /* 0x000fce00078e0000 */
.L_x_35:
[----:B------:R-:W-:Y:S05]  /*2420*/  BSYNC.RECONVERGENT B1 ;  /* 0x0000000000017941 */ /* 0x000fea0003800200 */
.L_x_34:
[----:B------:R-:W-:Y:S01]  /*2430*/  IMAD.U32 R9, RZ, RZ, UR16 ;  /* 0x00000010ff097e24 */ /* 0x000fe2000f8e00ff */
[----:B------:R-:W-:Y:S01]  /*2440*/  STS [R6], R7 ;  /* 0x0000000706007388 */ /* 0x000fe20000000800 */
[----:B------:R-:W0:Y:S01]  /*2450*/  MUFU.RCP R0, R3 ;  /* 0x0000000300007308 */ /* 0x000e220000001000 */
[----:B------:R-:W-:Y:S02]  /*2460*/  BSSY.RECONVERGENT B1, `(.L_x_36) ;  /* 0x000000e000017945 */ /* 0x000fe40003800200 */
[----:B------:R-:W-:-:S05]  /*2470*/  LEA R4, R9, R6, 0x2 ;  /* 0x0000000609047211 */ /* 0x000fca00078e10ff */
        /* <DEDUP_REMOVED lines=12> */
.L_x_37:
[----:B------:R-:W-:Y:S05]  /*2540*/  BSYNC.RECONVERGENT B1 ;  /* 0x0000000000017941 */ /* 0x000fea0003800200 */
.L_x_36:
[----:B------:R-:W-:Y:S01]  /*2550*/  IMAD.U32 R7, RZ, RZ, UR16 ;  /* 0x00000010ff077e24 */ /* 0x000fe2000f8e00ff */
[----:B------:R-:W-:Y:S01]  /*2560*/  STS [R4], R9 ;  /* 0x0000000904007388 */ /* 0x000fe20000000800 */
[----:B------:R-:W0:Y:S01]  /*2570*/  MUFU.RCP R0, R3 ;  /* 0x0000000300007308 */ /* 0x000e220000001000 */
[----:B------:R-:W-:Y:S01]  /*2580*/  BSSY.RECONVERGENT B1, `(.L_x_38) ;  /* 0x000000e000017945 */ /* 0x000fe20003800200 */
[----:B------:R-:W-:-:S05]  /*2590*/  IMAD R6, R7, 0x4, R4 ;  /* 0x0000000407067824 */ /* 0x000fca00078e0204 */
        /* <DEDUP_REMOVED lines=8> */
[----:B------:R-:W-:Y:S02]  /*2620*/  MOV R0, R10 ;  /* 0x0000000a00007202 */ /* 0x000fe40000000f00 */
[----:B------:R-:W-:-:S07]  /*2630*/  MOV R8, 0x2650 ;  /* 0x0000265000087802 */ /* 0x000fce0000000f00 */
[----:B------:R-:W-:Y:S05]  /*2640*/  CALL.REL.NOINC `($__internal_0_$__cuda_sm3x_div_rn_noftz_f32_slowpath) ;  /* 0x0000001c00847944 */ /* 0x000fea0003c00000 */
[----:B------:R-:W-:-:S07]  /*2650*/  IMAD.MOV.U32 R7, RZ, RZ, R0 ;  /* 0x000000ffff077224 */ /* 0x000fce00078e0000 */
.L_x_39:
[----:B------:R-:W-:Y:S05]  /*2660*/  BSYNC.RECONVERGENT B1 ;  /* 0x0000000000017941 */ /* 0x000fea0003800200 */
.L_x_38:
        /* <DEDUP_REMOVED lines=16> */
[----:B------:R-:W-:-:S07]  /*2770*/  MOV R9, R0 ;  /* 0x0000000000097202 */ /* 0x000fce0000000f00 */
.L_x_41:
[----:B------:R-:W-:Y:S05]  /*2780*/  BSYNC.RECONVERGENT B1 ;  /* 0x0000000000017941 */ /* 0x000fea0003800200 */
.L_x_40:
[----:B------:R-:W-:Y:S01]  /*2790*/  IMAD.U32 R7, RZ, RZ, UR16 ;  /* 0x00000010ff077e24 */ /* 0x000fe2000f8e00ff */
[----:B------:R1:W-:Y:S03]  /*27a0*/  STS [R4], R9 ;  /* 0x0000000904007388 */ /* 0x0003e60000000800 */
[----:B------:R-:W-:-:S05]  /*27b0*/  IMAD R2, R7, 0x4, R2 ;  /* 0x0000000407027824 */ /* 0x000fca00078e0202 */
[----:B------:R-:W-:-:S13]  /*27c0*/  ISETP.GE.AND P0, PT, R2, UR11, PT ;  /* 0x0000000b02007c0c */ /* 0x000fda000bf06270 */
[----:B-1----:R-:W-:Y:S05]  /*27d0*/  @!P0 BRA `(.L_x_42) ;  /* 0xfffffff800d48947 */ /* 0x002fea000383ffff */
.L_x_28:
[----:B------:R-:W-:Y:S05]  /*27e0*/  BSYNC.RECONVERGENT B0 ;  /* 0x0000000000007941 */ /* 0x000fea0003800200 */
.L_x_27:
[----:B------:R-:W1:Y:S01]  /*27f0*/  LDCU UR8, c[0x0][0x3ac] ;  /* 0x00007580ff0877ac */ /* 0x000e620008000800 */
[----:B------:R-:W-:Y:S01]  /*2800*/  BAR.SYNC.DEFER_BLOCKING 0x0 ;  /* 0x0000000000007b1d */ /* 0x000fe20000010000 */
[----:B-1----:R-:W-:-:S13]  /*2810*/  ISETP.GE.AND P0, PT, R19, UR8, PT ;  /* 0x0000000813007c0c */ /* 0x002fda000bf06270 */
[----:B------:R-:W-:Y:S05]  /*2820*/  @P0 EXIT ;  /* 0x000000000000094d */ /* 0x000fea0003800000 */
[----:B------:R-:W1:Y:S02]  /*2830*/  LDCU UR7, c[0x0][0x3a8] ;  /* 0x00007500ff0777ac */ /* 0x000e640008000800 */
[----:B-1----:R-:W-:-:S09]  /*2840*/  UISETP.GT.AND UP0, UPT, UR7, URZ, UPT ;  /* 0x000000ff0700728c */ /* 0x002fd2000bf04270 */
[----:B------:R-:W-:Y:S05]  /*2850*/  BRA.U UP0, `(.L_x_43) ;  /* 0x0000000100287547 */ /* 0x000fea000b800000 */
[----:B------:R-:W1:Y:S02]  /*2860*/  LDCU.64 UR4, c[0x0][0x398] ;  /* 0x00007300ff0477ac */ /* 0x000e640008000a00 */
.L_x_44:
[----:B------:R-:W-:-:S04]  /*2870*/  IADD3 R0, P0, PT, R19, UR10, RZ ;  /* 0x0000000a13007c10 */ /* 0x000fc8000ff1e0ff */
[C---:B------:R-:W-:Y:S01]  /*2880*/  LEA.HI.X.SX32 R3, R19.reuse, UR9, 0x1, P0 ;  /* 0x0000000913037c11 */ /* 0x040fe200080f0eff */
[----:B------:R-:W-:Y:S01]  /*2890*/  VIADD R19, R19, UR16 ;  /* 0x0000001013137c36 */ /* 0x000fe20008000000 */
[----:B-1----:R-:W-:-:S04]  /*28a0*/  LEA R2, P0, R0, UR4, 0x1 ;  /* 0x0000000400027c11 */ /* 0x002fc8000f8008ff */
[----:B------:R-:W-:Y:S02]  /*28b0*/  LEA.HI.X R3, R0, UR5, R3, 0x1, P0 ;  /* 0x0000000500037c11 */ /* 0x000fe400080f0c03 */
[----:B------:R-:W-:-:S03]  /*28c0*/  ISETP.GE.AND P0, PT, R19, UR8, PT ;  /* 0x0000000813007c0c */ /* 0x000fc6000bf06270 */
[----:B------:R2:W-:Y:S10]  /*28d0*/  STG.E.U16 desc[UR12][R2.64], RZ ;  /* 0x000000ff02007986 */ /* 0x0005f4000c10150c */
[----:B--2---:R-:W-:Y:S05]  /*28e0*/  @!P0 BRA `(.L_x_44) ;  /* 0xfffffffc00e08947 */ /* 0x004fea000383ffff */
[----:B------:R-:W-:Y:S05]  /*28f0*/  EXIT ;  /* 0x000000000000794d */ /* 0x000fea0003800000 */
.L_x_43:
[----:B------:R-:W1:Y:S01]  /*2900*/  LDCU.64 UR14, c[0x0][0x390] ;  /* 0x00007200ff0e77ac */ /* 0x000e620008000a00 */
[----:B------:R-:W-:Y:S02]  /*2910*/  ULOP3.LUT UR7, UR7, 0x7ffffff0, URZ, 0xc0, !UPT ;  /* 0x7ffffff007077892 */ /* 0x000fe4000f8ec0ff */
[----:B------:R-:W-:-:S12]  /*2920*/  UIMAD UR8, UR8, 0x6, URZ ;  /* 0x00000006080878a4 */ /* 0x000fd8000f8e02ff */
.L_x_50:
[----:B------:R-:W2:Y:S01]  /*2930*/  LDCU UR9, c[0x0][0x3a8] ;  /* 0x00007500ff0977ac */ /* 0x000ea20008000800 */
[C---:B0-----:R-:W-:Y:S01]  /*2940*/  IADD3 R9, P0, PT, R19.reuse, UR5, RZ ;  /* 0x0000000513097c10 */ /* 0x041fe2000ff1e0ff */
[----:B------:R-:W-:Y:S02]  /*2950*/  HFMA2 R6, -RZ, RZ, 0, 0 ;  /* 0x00000000ff067431 */ /* 0x000fe400000001ff */
[----:B------:R-:W-:Y:S01]  /*2960*/  IMAD.MOV.U32 R21, RZ, RZ, RZ ;  /* 0x000000ffff157224 */ /* 0x000fe200078e00ff */
[----:B------:R-:W-:Y:S01]  /*2970*/  LEA.HI.X.SX32 R7, R19, UR6, 0x1, P0 ;  /* 0x0000000613077c11 */ /* 0x000fe200080f0eff */
[----:B--2---:R-:W-:-:S09]  /*2980*/  UISETP.GE.U32.AND UP0, UPT, UR9, 0x10, UPT ;  /* 0x000000100900788c */ /* 0x004fd2000bf06070 */
[----:B------:R-:W-:Y:S05]  /*2990*/  BRA.U !UP0, `(.L_x_45) ;  /* 0x0000000908b07547 */ /* 0x000fea000b800000 */
[----:B------:R-:W0:Y:S01]  /*29a0*/  S2UR UR10, SR_CgaCtaId ;  /* 0x00000000000a79c3 */ /* 0x000e220000008800 */
[----:B------:R-:W2:Y:S01]  /*29b0*/  LDCU UR11, c[0x0][0x3ac] ;  /* 0x00007580ff0b77ac */ /* 0x000ea20008000800 */
[----:B------:R-:W-:Y:S02]  /*29c0*/  IMAD.MOV.U32 R21, RZ, RZ, RZ ;  /* 0x000000ffff157224 */ /* 0x000fe400078e00ff */
[----:B------:R-:W-:Y:S01]  /*29d0*/  IMAD.MOV.U32 R4, RZ, RZ, RZ ;  /* 0x000000ffff047224 */ /* 0x000fe200078e00ff */
[----:B------:R-:W3:Y:S01]  /*29e0*/  LDCU UR17, c[0x0][0x3ac] ;  /* 0x00007580ff1177ac */ /* 0x000ee20008000800 */
[----:B------:R-:W-:Y:S02]  /*29f0*/  IMAD.U32 R3, RZ, RZ, UR8 ;  /* 0x00000008ff037e24 */ /* 0x000fe4000f8e00ff */
[----:B------:R-:W4:Y:S01]  /*2a00*/  LDC R5, c[0x0][0x3ac] ;  /* 0x0000eb00ff057b82 */ /* 0x000f220000000800 */
[----:B------:R-:W-:Y:S01]  /*2a10*/  UMOV UR9, 0x400 ;  /* 0x0000040000097882 */ /* 0x000fe20000000000 */
[----:B------:R-:W-:-:S02]  /*2a20*/  UIADD3 UR19, UPT, UPT, -UR7, URZ, URZ ;  /* 0x000000ff07137290 */ /* 0x000fc4000fffe1ff */
[----:B------:R-:W-:-:S04]  /*2a30*/  UIADD3 UR9, UPT, UPT, UR9, 0x108, URZ ;  /* 0x0000010809097890 */ /* 0x000fc8000fffe0ff */
[----:B------:R-:W-:Y:S01]  /*2a40*/  MOV R0, UR19 ;  /* 0x0000001300007c02 */ /* 0x000fe20008000f00 */
[----:B--2---:R-:W-:Y:S02]  /*2a50*/  UIMAD UR18, UR11, 0xd, URZ ;  /* 0x0000000d0b1278a4 */ /* 0x004fe4000f8e02ff */
[----:B------:R-:W-:Y:S02]  /*2a60*/  UIMAD UR20, UR11, 0xf, URZ ;  /* 0x0000000f0b1478a4 */ /* 0x000fe4000f8e02ff */
[----:B------:R-:W-:Y:S01]  /*2a70*/  UIMAD UR11, UR11, 0xe, URZ ;  /* 0x0000000e0b0b78a4 */ /* 0x000fe2000f8e02ff */
[----:B---3--:R-:W-:Y:S01]  /*2a80*/  IMAD.U32 R2, RZ, RZ, UR17 ;  /* 0x00000011ff027e24 */ /* 0x008fe2000f8e00ff */
[----:B0-----:R-:W-:Y:S01]  /*2a90*/  ULEA UR9, UR10, UR9, 0x18 ;  /* 0x000000090a097291 */ /* 0x001fe2000f8ec0ff */
[----:B------:R-:W-:Y:S02]  /*2aa0*/  IMAD.U32 R10, RZ, RZ, UR18 ;  /* 0x00000012ff0a7e24 */ /* 0x000fe4000f8e00ff */
[----:B------:R-:W-:Y:S01]  /*2ab0*/  IMAD.U32 R14, RZ, RZ, UR20 ;  /* 0x00000014ff0e7e24 */ /* 0x000fe2000f8e00ff */
[----:B------:R-:W-:Y:S01]  /*2ac0*/  UIADD3 UR9, UPT, UPT, UR9, 0x20, URZ ;  /* 0x0000002009097890 */ /* 0x000fe2000fffe0ff */
[----:B------:R-:W-:Y:S01]  /*2ad0*/  MOV R12, UR11 ;  /* 0x0000000b000c7c02 */ /* 0x000fe20008000f00 */
[----:B----4-:R-:W-:-:S02]  /*2ae0*/  IMAD.SHL.U32 R15, R5, 0x8, RZ ;  /* 0x00000008050f7824 */ /* 0x010fc400078e00ff */
[C---:B------:R-:W-:Y:S02]  /*2af0*/  IMAD R13, R5.reuse, 0x7, RZ ;  /* 0x00000007050d7824 */ /* 0x040fe400078e02ff */
[C---:B------:R-:W-:Y:S02]  /*2b00*/  IMAD R28, R5.reuse, 0x5, RZ ;  /* 0x00000005051c7824 */ /* 0x040fe400078e02ff */
[C---:B------:R-:W-:Y:S02]  /*2b10*/  IMAD R26, R5.reuse, 0x9, RZ ;  /* 0x00000009051a7824 */ /* 0x040fe400078e02ff */
[C---:B------:R-:W-:Y:S02]  /*2b20*/  IMAD R24, R5.reuse, 0xa, RZ ;  /* 0x0000000a05187824 */ /* 0x040fe400078e02ff */
[C---:B------:R-:W-:Y:S02]  /*2b30*/  IMAD R22, R5.reuse, 0x3, RZ ;  /* 0x0000000305167824 */ /* 0x040fe400078e02ff */
[----:B------:R-:W-:-:S02]  /*2b40*/  IMAD.SHL.U32 R20, R5, 0x2, RZ ;  /* 0x0000000205147824 */ /* 0x000fc400078e00ff */
[C---:B------:R-:W-:Y:S02]  /*2b50*/  IMAD R18, R5.reuse, 0xb, RZ ;  /* 0x0000000b05127824 */ /* 0x040fe400078e02ff */
[C---:B------:R-:W-:Y:S02]  /*2b60*/  IMAD R6, R5.reuse, 0xc, RZ ;  /* 0x0000000c05067824 */ /* 0x040fe400078e02ff */
[----:B------:R-:W-:Y:S02]  /*2b70*/  IMAD.SHL.U32 R8, R5, 0x4, RZ ;  /* 0x0000000405087824 */ /* 0x000fe400078e00ff */
[----:B------:R-:W-:-:S07]  /*2b80*/  IMAD.U32 R11, RZ, RZ, UR9 ;  /* 0x00000009ff0b7e24 */ /* 0x000fce000f8e00ff */
.L_x_46:
[----:B------:R-:W-:-:S04]  /*2b90*/  IADD3 R17, P0, PT, R4, R9, RZ ;  /* 0x0000000904117210 */ /* 0x000fc80007f1e0ff */
[----:B------:R-:W-:Y:S02]  /*2ba0*/  LEA.HI.X.SX32 R23, R4, R7, 0x1, P0 ;  /* 0x0000000704177211 */ /* 0x000fe400000f0eff */
[----:B-1----:R-:W-:-:S04]  /*2bb0*/  LEA R16, P0, R17, UR14, 0x1 ;  /* 0x0000000e11107c11 */ /* 0x002fc8000f8008ff */
[----:B------:R-:W-:Y:S02]  /*2bc0*/  LEA.HI.X R17, R17, UR15, R23, 0x1, P0 ;  /* 0x0000000f11117c11 */ /* 0x000fe400080f0c17 */
[----:B------:R-:W-:-:S03]  /*2bd0*/  IADD3 R25, P0, PT, R2, R9, RZ ;  /* 0x0000000902197210 */ /* 0x000fc60007f1e0ff */
[----:B------:R0:W2:Y:S01]  /*2be0*/  LDG.E.U16 R23, desc[UR12][R16.64] ;  /* 0x0000000c10177981 */ /* 0x0000a2000c1e1500 */
[----:B------:R-:W-:Y:S02]  /*2bf0*/  LEA.HI.X.SX32 R27, R2, R7, 0x1, P0 ;  /* 0x00000007021b7211 */ /* 0x000fe400000f0eff */
[----:B0-----:R-:W-:-:S04]  /*2c00*/  LEA R16, P0, R25, UR14, 0x1 ;  /* 0x0000000e19107c11 */ /* 0x001fc8000f8008ff */
[----:B------:R-:W-:-:S05]  /*2c10*/  LEA.HI.X R17, R25, UR15, R27, 0x1, P0 ;  /* 0x0000000f19117c11 */ /* 0x000fca00080f0c1b */
[----:B------:R0:W3:Y:S04]  /*2c20*/  LDG.E.U16 R25, desc[UR12][R16.64] ;  /* 0x0000000c10197981 */ /* 0x0000e8000c1e1500 */
[----:B0-----:R-:W0:Y:S01]  /*2c30*/  LDS.64 R16, [R11+-0x20] ;  /* 0xffffe0000b107984 */ /* 0x001e220000000a00 */
[----:B--2---:R-:W-:-:S05]  /*2c40*/  HADD2.F32 R23, -RZ, R23.H0_H0 ;  /* 0x20000017ff177230 */ /* 0x004fca0000004100 */
[----:B0-----:R-:W-:Y:S01]  /*2c50*/  FFMA R21, R16, R23, R21 ;  /* 0x0000001710157223 */ /* 0x001fe20000000015 */
[----:B------:R-:W-:Y:S01]  /*2c60*/  IADD3 R23, P0, PT, R20, R9, RZ ;  /* 0x0000000914177210 */ /* 0x000fe20007f1e0ff */
[----:B---3--:R-:W-:-:S05]  /*2c70*/  HADD2.F32 R25, -RZ, R25.H0_H0 ;  /* 0x20000019ff197230 */ /* 0x008fca0000004100 */
[----:B------:R-:W-:Y:S01]  /*2c80*/  FFMA R21, R25, R17, R21 ;  /* 0x0000001119157223 */ /* 0x000fe20000000015 */
[----:B------:R-:W-:Y:S02]  /*2c90*/  LEA.HI.X.SX32 R25, R20, R7, 0x1, P0 ;  /* 0x0000000714197211 */ /* 0x000fe400000f0eff */
[----:B------:R-:W-:-:S04]  /*2ca0*/  LEA R16, P0, R23, UR14, 0x1 ;  /* 0x0000000e17107c11 */ /* 0x000fc8000f8008ff */
        /* <DEDUP_REMOVED lines=52> */
[----:B0-----:R-:W0:Y:S01]  /*2ff0*/  LDS.64 R16, [R11] ;  /* 0x000000000b107984 */ /* 0x001e220000000a00 */
        /* <DEDUP_REMOVED lines=14> */
[----:B0-----:R-:W0:Y:S01]  /*30e0*/  LDS.64 R16, [R11+0x8] ;  /* 0x000008000b107984 */ /* 0x001e220000000a00 */
        /* <DEDUP_REMOVED lines=28> */
[----:B------:R0:W3:Y:S01]  /*32b0*/  LDG.E.U16 R25, desc[UR12][R16.64] ;  /* 0x0000000c10197981 */ /* 0x0000e2000c1e1500 */
[----:B------:R-:W-:Y:S01]  /*32c0*/  VIADD R0, R0, 0x10 ;  /* 0x0000001000007836 */ /* 0x000fe20000000000 */
[C---:B------:R-:W-:Y:S01]  /*32d0*/  LEA R4, R5.reuse, R4, 0x4 ;  /* 0x0000000405047211 */ /* 0x040fe200078e20ff */
[C---:B------:R-:W-:Y:S01]  /*32e0*/  IMAD R14, R5.reuse, 0x10, R14 ;  /* 0x00000010050e7824 */ /* 0x040fe200078e020e */
[C---:B------:R-:W-:Y:S01]  /*32f0*/  LEA R18, R5.reuse, R18, 0x4 ;  /* 0x0000001205127211 */ /* 0x040fe200078e20ff */
[C---:B------:R-:W-:Y:S01]  /*3300*/  IMAD R12, R5.reuse, 0x10, R12 ;  /* 0x00000010050c7824 */ /* 0x040fe200078e020c */
[----:B------:R-:W-:Y:S01]  /*3310*/  ISETP.NE.AND P0, PT, R0, RZ, PT ;  /* 0x000000ff0000720c */ /* 0x000fe20003f05270 */
[C---:B------:R-:W-:Y:S01]  /*3320*/  IMAD R10, R5.reuse, 0x10, R10 ;  /* 0x00000010050a7824 */ /* 0x040fe200078e020a */
[C---:B------:R-:W-:Y:S01]  /*3330*/  LEA R3, R5.reuse, R3, 0x4 ;  /* 0x0000000305037211 */ /* 0x040fe200078e20ff */
[C---:B------:R-:W-:Y:S01]  /*3340*/  IMAD R6, R5.reuse, 0x10, R6 ;  /* 0x0000001005067824 */ /* 0x040fe200078e0206 */
[----:B0-----:R0:W1:Y:S01]  /*3350*/  LDS.64 R16, [R11+0x18] ;  /* 0x000018000b107984 */ /* 0x0010620000000a00 */
[C---:B------:R-:W-:Y:S01]  /*3360*/  IMAD R24, R5.reuse, 0x10, R24 ;  /* 0x0000001005187824 */ /* 0x040fe200078e0218 */
[C---:B------:R-:W-:Y:S01]  /*3370*/  LEA R2, R5.reuse, R2, 0x4 ;  /* 0x0000000205027211 */ /* 0x040fe200078e20ff */
[----:B------:R-:W-:-:S02]  /*3380*/  IMAD R26, R5, 0x10, R26 ;  /* 0x00000010051a7824 */ /* 0x000fc400078e021a */
[C---:B------:R-:W-:Y:S02]  /*3390*/  IMAD R15, R5.reuse, 0x10, R15 ;  /* 0x00000010050f7824 */ /* 0x040fe400078e020f */
[----:B------:R-:W-:Y:S02]  /*33a0*/  IMAD R13, R5, 0x10, R13 ;  /* 0x00000010050d7824 */ /* 0x000fe400078e020d */
[----:B0-----:R-:W-:Y:S02]  /*33b0*/  VIADD R11, R11, 0x40 ;  /* 0x000000400b0b7836 */ /* 0x001fe40000000000 */
[C---:B------:R-:W-:Y:S02]  /*33c0*/  IMAD R28, R5.reuse, 0x10, R28 ;  /* 0x00000010051c7824 */ /* 0x040fe400078e021c */
[C---:B------:R-:W-:Y:S02]  /*33d0*/  IMAD R8, R5.reuse, 0x10, R8 ;  /* 0x0000001005087824 */ /* 0x040fe400078e0208 */
[----:B------:R-:W-:-:S02]  /*33e0*/  IMAD R22, R5, 0x10, R22 ;  /* 0x0000001005167824 */ /* 0x000fc400078e0216 */
[----:B------:R-:W-:Y:S02]  /*33f0*/  IMAD R20, R5, 0x10, R20 ;  /* 0x0000001005147824 */ /* 0x000fe400078e0214 */
[----:B--2---:R-:W-:-:S05]  /*3400*/  HADD2.F32 R23, -RZ, R23.H0_H0 ;  /* 0x20000017ff177230 */ /* 0x004fca0000004100 */
[----:B-1----:R-:W-:Y:S01]  /*3410*/  FFMA R21, R16, R23, R21 ;  /* 0x0000001710157223 */ /* 0x002fe20000000015 */
[----:B---3--:R-:W-:-:S05]  /*3420*/  HADD2.F32 R25, -RZ, R25.H0_H0 ;  /* 0x20000019ff197230 */ /* 0x008fca0000004100 */
[----:B------:R-:W-:Y:S01]  /*3430*/  FFMA R21, R25, R17, R21 ;  /* 0x0000001119157223 */ /* 0x000fe20000000015 */
[----:B------:R-:W-:Y:S06]  /*3440*/  @P0 BRA `(.L_x_46) ;  /* 0xfffffff400d00947 */ /* 0x000fec000383ffff */
[----:B------:R-:W-:-:S07]  /*3450*/  IMAD.U32 R6, RZ, RZ, UR7 ;  /* 0x00000007ff067e24 */ /* 0x000fce000f8e00ff */
.L_x_45:
[----:B------:R-:W0:Y:S02]  /*3460*/  LDC R8, c[0x0][0x3a8] ;  /* 0x0000ea00ff087b82 */ /* 0x000e240000000800 */
[----:B0-----:R-:W-:-:S04]  /*3470*/  LOP3.LUT R2, R8, 0xf, RZ, 0xc0, !PT ;  /* 0x0000000f08027812 */ /* 0x001fc800078ec0ff */
[----:B------:R-:W-:-:S13]  /*3480*/  ISETP.NE.AND P0, PT, R2, RZ, PT ;  /* 0x000000ff0200720c */ /* 0x000fda0003f05270 */
[----:B------:R-:W-:Y:S05]  /*3490*/  @!P0 BRA `(.L_x_47) ;  /* 0x0000000800988947 */ /* 0x000fea0003800000 */
[----:B------:R-:W-:Y:S01]  /*34a0*/  VIADD R2, R2, 0xffffffff ;  /* 0xffffffff02027836 */ /* 0x000fe20000000000 */
[----:B------:R-:W-:-:S04]  /*34b0*/  LOP3.LUT R0, R8, 0x7, RZ, 0xc0, !PT ;  /* 0x0000000708007812 */ /* 0x000fc800078ec0ff */
[----:B------:R-:W-:Y:S02]  /*34c0*/  ISETP.GE.U32.AND P1, PT, R2, 0x7, PT ;  /* 0x000000070200780c */ /* 0x000fe40003f26070 */
[----:B------:R-:W-:-:S11]  /*34d0*/  ISETP.NE.AND P0, PT, R0, RZ, PT ;  /* 0x000000ff0000720c */ /* 0x000fd60003f05270 */
[----:B------:R-:W-:Y:S05]  /*34e0*/  @!P1 BRA `(.L_x_48) ;  /* 0x0000000400309947 */ /* 0x000fea0003800000 */
[----:B------:R-:W0:Y:S01]  /*34f0*/  LDCU UR9, c[0x0][0x3ac] ;  /* 0x00007580ff0977ac */ /* 0x000e220008000800 */
[----:B------:R-:W2:Y:S01]  /*3500*/  LDCU.64 UR10, c[0x0][0x390] ;  /* 0x00007200ff0a77ac */ /* 0x000ea20008000a00 */
[----:B0-----:R-:W-:-:S04]  /*3510*/  IMAD R2, R6, UR9, RZ ;  /* 0x0000000906027c24 */ /* 0x001fc8000f8e02ff */
[C---:B------:R-:W-:Y:S01]  /*3520*/  VIADD R4, R2.reuse, UR9 ;  /* 0x0000000902047c36 */ /* 0x040fe20008000000 */
[----:B------:R-:W-:-:S03]  /*3530*/  IADD3 R3, P1, PT, R2, R9, RZ ;  /* 0x0000000902037210 */ /* 0x000fc60007f3e0ff */
[C---:B------:R-:W-:Y:S01]  /*3540*/  VIADD R10, R4.reuse, UR9 ;  /* 0x00000009040a7c36 */ /* 0x040fe20008000000 */
[----:B------:R-:W-:Y:S02]  /*3550*/  IADD3 R11, P2, PT, R4, R9, RZ ;  /* 0x00000009040b7210 */ /* 0x000fe40007f5e0ff */
[-C--:B------:R-:W-:Y:S02]  /*3560*/  LEA.HI.X.SX32 R12, R2, R7.reuse, 0x1, P1 ;  /* 0x00000007020c7211 */ /* 0x080fe400008f0eff */
[----:B--2---:R-:W-:Y:S02]  /*3570*/  LEA R2, P1, R3, UR10, 0x1 ;  /* 0x0000000a03027c11 */ /* 0x004fe4000f8208ff */
[----:B------:R-:W-:Y:S02]  /*3580*/  LEA.HI.X.SX32 R4, R4, R7, 0x1, P2 ;  /* 0x0000000704047211 */ /* 0x000fe400010f0eff */
[----:B------:R-:W-:Y:S02]  /*3590*/  LEA R14, P2, R11, UR10, 0x1 ;  /* 0x0000000a0b0e7c11 */ /* 0x000fe4000f8408ff */
[----:B------:R-:W-:-:S02]  /*35a0*/  IADD3 R5, P3, PT, R10, R9, RZ ;  /* 0x000000090a057210 */ /* 0x000fc40007f7e0ff */
[----:B------:R-:W-:Y:S02]  /*35b0*/  LEA.HI.X R3, R3, UR11, R12, 0x1, P1 ;  /* 0x0000000b03037c11 */ /* 0x000fe400088f0c0c */
[----:B------:R-:W-:Y:S02]  /*35c0*/  LEA.HI.X R15, R11, UR11, R4, 0x1, P2 ;  /* 0x0000000b0b0f7c11 */ /* 0x000fe400090f0c04 */
[C---:B------:R-:W-:Y:S01]  /*35d0*/  IADD3 R12, PT, PT, R10.reuse, UR9, RZ ;  /* 0x000000090a0c7c10 */ /* 0x040fe2000fffe0ff */
[----:B------:R0:W2:Y:S01]  /*35e0*/  LDG.E.U16 R17, desc[UR12][R2.64] ;  /* 0x0000000c02117981 */ /* 0x0000a2000c1e1500 */
[----:B------:R-:W-:Y:S02]  /*35f0*/  LEA.HI.X.SX32 R10, R10, R7, 0x1, P3 ;  /* 0x000000070a0a7211 */ /* 0x000fe400018f0eff */
[----:B------:R-:W-:Y:S01]  /*3600*/  LEA R4, P1, R5, UR10, 0x1 ;  /* 0x0000000a05047c11 */ /* 0x000fe2000f8208ff */
[----:B------:R3:W4:Y:S01]  /*3610*/  LDG.E.U16 R16, desc[UR12][R14.64] ;  /* 0x0000000c0e107981 */ /* 0x000722000c1e1500 */
[----:B------:R-:W-:-:S02]  /*3620*/  IADD3 R13, P2, PT, R12, R9, RZ ;  /* 0x000000090c0d7210 */ /* 0x000fc40007f5e0ff */
[----:B------:R-:W-:Y:S01]  /*3630*/  LEA.HI.X R5, R5, UR11, R10, 0x1, P1 ;  /* 0x0000000b05057c11 */ /* 0x000fe200088f0c0a */
[C---:B------:R-:W-:Y:S01]  /*3640*/  VIADD R10, R12.reuse, UR9 ;  /* 0x000000090c0a7c36 */ /* 0x040fe20008000000 */
[----:B------:R-:W-:Y:S02]  /*3650*/  LEA.HI.X.SX32 R18, R12, R7, 0x1, P2 ;  /* 0x000000070c127211 */ /* 0x000fe400010f0eff */
[C---:B------:R-:W-:Y:S02]  /*3660*/  LEA R12, P1, R13.reuse, UR10, 0x1 ;  /* 0x0000000a0d0c7c11 */ /* 0x040fe4000f8208ff */
[C---:B------:R-:W-:Y:S01]  /*3670*/  IADD3 R11, P2, PT, R10.reuse, R9, RZ ;  /* 0x000000090a0b7210 */ /* 0x040fe20007f5e0ff */
[C---:B------:R-:W-:Y:S01]  /*3680*/  VIADD R20, R10.reuse, UR9 ;  /* 0x000000090a147c36 */ /* 0x040fe20008000000 */
[----:B------:R-:W-:Y:S02]  /*3690*/  LEA.HI.X R13, R13, UR11, R18, 0x1, P1 ;  /* 0x0000000b0d0d7c11 */ /* 0x000fe400088f0c12 */
[----:B------:R-:W-:Y:S01]  /*36a0*/  LEA.HI.X.SX32 R22, R10, R7, 0x1, P2 ;  /* 0x000000070a167211 */ /* 0x000fe200010f0eff */
[----:B------:R5:W4:Y:S01]  /*36b0*/  LDG.E.U16 R18, desc[UR12][R4.64] ;  /* 0x0000000c04127981 */ /* 0x000b22000c1e1500 */
[----:B------:R-:W-:-:S02]  /*36c0*/  LEA R10, P1, R11, UR10, 0x1 ;  /* 0x0000000a0b0a7c11 */ /* 0x000fc4000f8208ff */
[C---:B0-----:R-:W-:Y:S02]  /*36d0*/  IADD3 R3, P2, PT, R20.reuse, R9, RZ ;  /* 0x0000000914037210 */ /* 0x041fe40007f5e0ff */
[----:B------:R-:W-:Y:S01]  /*36e0*/  LEA.HI.X R11, R11, UR11, R22, 0x1, P1 ;  /* 0x0000000b0b0b7c11 */ /* 0x000fe200088f0c16 */
[C---:B------:R-:W-:Y:S01]  /*36f0*/  VIADD R22, R20.reuse, UR9 ;  /* 0x0000000914167c36 */ /* 0x040fe20008000000 */
[----:B------:R-:W-:Y:S02]  /*3700*/  LEA.HI.X.SX32 R24, R20, R7, 0x1, P2 ;  /* 0x0000000714187211 */ /* 0x000fe400010f0eff */
[C---:B------:R-:W-:Y:S01]  /*3710*/  LEA R2, P1, R3.reuse, UR10, 0x1 ;  /* 0x0000000a03027c11 */ /* 0x040fe2000f8208ff */
[C---:B---3--:R-:W-:Y:S01]  /*3720*/  VIADD R14, R22.reuse, UR9 ;  /* 0x00000009160e7c36 */ /* 0x048fe20008000000 */
[----:B------:R-:W-:Y:S01]  /*3730*/  IADD3 R23, P2, PT, R22, R9, RZ ;  /* 0x0000000916177210 */ /* 0x000fe20007f5e0ff */
[----:B------:R-:W3:Y:S01]  /*3740*/  LDG.E.U16 R20, desc[UR12][R12.64] ;  /* 0x0000000c0c147981 */ /* 0x000ee2000c1e1500 */
[----:B------:R-:W-:-:S02]  /*3750*/  LEA.HI.X R3, R3, UR11, R24, 0x1, P1 ;  /* 0x0000000b03037c11 */ /* 0x000fc400088f0c18 */
[----:B------:R-:W-:Y:S01]  /*3760*/  LEA.HI.X.SX32 R22, R22, R7, 0x1, P2 ;  /* 0x0000000716167211 */ /* 0x000fe200010f0eff */
[----:B------:R0:W3:Y:S01]  /*3770*/  LDG.E.U16 R24, desc[UR12][R10.64] ;  /* 0x0000000c0a187981 */ /* 0x0000e2000c1e1500 */
[C---:B-----5:R-:W-:Y:S02]  /*3780*/  LEA R4, P1, R23.reuse, UR10, 0x1 ;  /* 0x0000000a17047c11 */ /* 0x060fe4000f8208ff */
[C---:B------:R-:W-:Y:S01]  /*3790*/  IADD3 R15, P2, PT, R14.reuse, R9, RZ ;  /* 0x000000090e0f7210 */ /* 0x040fe20007f5e0ff */
[----:B------:R5:W3:Y:S01]  /*37a0*/  LDG.E.U16 R25, desc[UR12][R2.64] ;  /* 0x0000000c02197981 */ /* 0x000ae2000c1e1500 */
[----:B------:R-:W-:Y:S02]  /*37b0*/  LEA.HI.X R5, R23, UR11, R22, 0x1, P1 ;  /* 0x0000000b17057c11 */ /* 0x000fe400088f0c16 */
[----:B------:R-:W-:Y:S02]  /*37c0*/  LEA.HI.X.SX32 R14, R14, R7, 0x1, P2 ;  /* 0x000000070e0e7211 */ /* 0x000fe400010f0eff */
[C---:B------:R-:W-:Y:S01]  /*37d0*/  LEA R22, P1, R15.reuse, UR10, 0x1 ;  /* 0x0000000a0f167c11 */ /* 0x040fe2000f8208ff */
[----:B------:R4:W3:Y:S03]  /*37e0*/  LDG.E.U16 R4, desc[UR12][R4.64] ;  /* 0x0000000c04047981 */ /* 0x0008e6000c1e1500 */
[----:B------:R-:W-:-:S05]  /*37f0*/  LEA.HI.X R23, R15, UR11, R14, 0x1, P1 ;  /* 0x0000000b0f177c11 */ /* 0x000fca00088f0c0e */
[----:B------:R-:W3:Y:S01]  /*3800*/  LDG.E.U16 R22, desc[UR12][R22.64] ;  /* 0x0000000c16167981 */ /* 0x000ee2000c1e1500 */
[----:B------:R-:W1:Y:S01]  /*3810*/  S2UR UR10, SR_CgaCtaId ;  /* 0x00000000000a79c3 */ /* 0x000e620000008800 */
[----:B------:R-:W-:Y:S02]  /*3820*/  UMOV UR9, 0x400 ;  /* 0x0000040000097882 */ /* 0x000fe40000000000 */
[----:B------:R-:W-:-:S04]  /*3830*/  UIADD3 UR9, UPT, UPT, UR9, 0x108, URZ ;  /* 0x0000010809097890 */ /* 0x000fc8000fffe0ff */
[----:B-1----:R-:W-:-:S06]  /*3840*/  ULEA UR9, UR10, UR9, 0x18 ;  /* 0x000000090a097291 */ /* 0x002fcc000f8ec0ff */
[----:B------:R-:W-:-:S05]  /*3850*/  LEA R26, R6, UR9, 0x2 ;  /* 0x00000009061a7c11 */ /* 0x000fca000f8e10ff */
[----:B0-----:R-:W0:Y:S04]  /*3860*/  LDS.64 R10, [R26] ;  /* 0x000000001a0a7984 */ /* 0x001e280000000a00 */
[----:B------:R-:W1:Y:S04]  /*3870*/  LDS.64 R12, [R26+0x8] ;  /* 0x000008001a0c7984 */ /* 0x000e680000000a00 */
[----:B-----5:R-:W5:Y:S04]  /*3880*/  LDS.64 R2, [R26+0x10] ;  /* 0x000010001a027984 */ /* 0x020f680000000a00 */
[----:B------:R-:W5:Y:S01]  /*3890*/  LDS.64 R14, [R26+0x18] ;  /* 0x000018001a0e7984 */ /* 0x000f620000000a00 */
[----:B------:R-:W-:Y:S01]  /*38a0*/  IADD3 R6, PT, PT, R6, 0x8, RZ ;  /* 0x0000000806067810 */ /* 0x000fe20007ffe0ff */
[----:B--2---:R-:W-:-:S02]  /*38b0*/  HADD2.F32 R17, -RZ, R17.H0_H0 ;  /* 0x20000011ff117230 */ /* 0x004fc40000004100 */
[----:B----4-:R-:W-:-:S03]  /*38c0*/  HADD2.F32 R5, -RZ, R16.H0_H0 ;  /* 0x20000010ff057230 */ /* 0x010fc60000004100 */
[----:B0-----:R-:W-:-:S04]  /*38d0*/  FFMA R10, R10, R17, R21 ;  /* 0x000000110a0a7223 */ /* 0x001fc80000000015 */
[----:B------:R-:W-:Y:S01]  /*38e0*/  FFMA R5, R5, R11, R10 ;  /* 0x0000000b05057223 */ /* 0x000fe2000000000a */
[----:B------:R-:W-:-:S05]  /*38f0*/  HADD2.F32 R18, -RZ, R18.H0_H0 ;  /* 0x20000012ff127230 */ /* 0x000fca0000004100 */
[----:B-1----:R-:W-:Y:S01]  /*3900*/  FFMA R12, R12, R18, R5 ;  /* 0x000000120c0c7223 */ /* 0x002fe20000000005 */
[----:B---3--:R-:W-:Y:S02]  /*3910*/  HADD2.F32 R11, -RZ, R20.H0_H0 ;  /* 0x20000014ff0b7230 */ /* 0x008fe40000004100 */
[----:B------:R-:W-:-:S03]  /*3920*/  HADD2.F32 R24, -RZ, R24.H0_H0 ;  /* 0x20000018ff187230 */ /* 0x000fc60000004100 */
[----:B------:R-:W-:Y:S01]  /*3930*/  FFMA R11, R11, R13, R12 ;  /* 0x0000000d0b0b7223 */ /* 0x000fe2000000000c */
[----:B------:R-:W-:-:S03]  /*3940*/  HADD2.F32 R25, -RZ, R25.H0_H0 ;  /* 0x20000019ff197230 */ /* 0x000fc60000004100 */
[----:B-----5:R-:W-:-:S04]  /*3950*/  FFMA R2, R2, R24, R11 ;  /* 0x0000001802027223 */ /* 0x020fc8000000000b */
[----:B------:R-:W-:Y:S01]  /*3960*/  FFMA R3, R25, R3, R2 ;  /* 0x0000000319037223 */ /* 0x000fe20000000002 */
[----:B------:R-:W-:-:S05]  /*3970*/  HADD2.F32 R4, -RZ, R4.H0_H0 ;  /* 0x20000004ff047230 */ /* 0x000fca0000004100 */
[----:B------:R-:W-:Y:S01]  /*3980*/  FFMA R4, R14, R4, R3 ;  /* 0x000000040e047223 */ /* 0x000fe20000000003 */
[----:B------:R-:W-:-:S05]  /*3990*/  HADD2.F32 R21, -RZ, R22.H0_H0 ;  /* 0x20000016ff157230 */ /* 0x000fca0000004100 */
[----:B------:R-:W-:-:S07]  /*39a0*/  FFMA R21, R21, R15, R4 ;  /* 0x0000000f15157223 */ /* 0x000fce0000000004 */
.L_x_48:
        /* <DEDUP_REMOVED lines=13> */
[-C--:B------:R-:W-:Y:S01]  /*3a80*/  LEA.HI.X.SX32 R0, R0, R7.reuse, 0x1, P1 ;  /* 0x0000000700007211 */ /* 0x080fe200008f0eff */
[----:B------:R-:W-:Y:S01]  /*3a90*/  VIADD R14, R12, UR9 ;  /* 0x000000090c0e7c36 */ /* 0x000fe20008000000 */
[----:B--2---:R-:W-:Y:S02]  /*3aa0*/  LEA R4, P1, R3, UR10, 0x1 ;  /* 0x0000000a03047c11 */ /* 0x004fe4000f8208ff */
[----:B------:R-:W-:Y:S02]  /*3ab0*/  LEA.HI.X.SX32 R11, R2, R7, 0x1, P2 ;  /* 0x00000007020b7211 */ /* 0x000fe400010f0eff */
[----:B------:R-:W-:Y:S02]  /*3ac0*/  LEA R2, P2, R10, UR10, 0x1 ;  /* 0x0000000a0a027c11 */ /* 0x000fe4000f8408ff */
[----:B------:R-:W-:-:S02]  /*3ad0*/  IADD3 R13, P3, PT, R12, R9, RZ ;  /* 0x000000090c0d7210 */ /* 0x000fc40007f7e0ff */
[----:B------:R-:W-:Y:S02]  /*3ae0*/  LEA.HI.X R5, R3, UR11, R0, 0x1, P1 ;  /* 0x0000000b03057c11 */ /* 0x000fe400088f0c00 */
[----:B------:R-:W-:Y:S02]  /*3af0*/  LEA.HI.X R3, R10, UR11, R11, 0x1, P2 ;  /* 0x0000000b0a037c11 */ /* 0x000fe400090f0c0b */
[----:B------:R-:W-:Y:S01]  /*3b00*/  LEA.HI.X.SX32 R0, R12, R7, 0x1, P3 ;  /* 0x000000070c007211 */ /* 0x000fe200018f0eff */
[----:B------:R0:W2:Y:S01]  /*3b10*/  LDG.E.U16 R16, desc[UR12][R4.64] ;  /* 0x0000000c04107981 */ /* 0x0000a2000c1e1500 */
[C---:B------:R-:W-:Y:S02]  /*3b20*/  LEA R12, P1, R13.reuse, UR10, 0x1 ;  /* 0x0000000a0d0c7c11 */ /* 0x040fe4000f8208ff */
[----:B------:R-:W-:Y:S01]  /*3b30*/  IADD3 R10, P2, PT, R14, R9, RZ ;  /* 0x000000090e0a7210 */ /* 0x000fe20007f5e0ff */
[----:B------:R-:W3:Y:S01]  /*3b40*/  LDG.E.U16 R2, desc[UR12][R2.64] ;  /* 0x0000000c02027981 */ /* 0x000ee2000c1e1500 */
[----:B------:R-:W-:-:S02]  /*3b50*/  LEA.HI.X R13, R13, UR11, R0, 0x1, P1 ;  /* 0x0000000b0d0d7c11 */ /* 0x000fc400088f0c00 */
[----:B------:R-:W-:Y:S02]  /*3b60*/  LEA.HI.X.SX32 R11, R14, R7, 0x1, P2 ;  /* 0x000000070e0b7211 */ /* 0x000fe400010f0eff */
[C---:B------:R-:W-:Y:S01]  /*3b70*/  LEA R14, P1, R10.reuse, UR10, 0x1 ;  /* 0x0000000a0a0e7c11 */ /* 0x040fe2000f8208ff */
[----:B------:R-:W4:Y:S03]  /*3b80*/  LDG.E.U16 R12, desc[UR12][R12.64] ;  /* 0x0000000c0c0c7981 */ /* 0x000f26000c1e1500 */
[----:B------:R-:W-:-:S05]  /*3b90*/  LEA.HI.X R15, R10, UR11, R11, 0x1, P1 ;  /* 0x0000000b0a0f7c11 */ /* 0x000fca00088f0c0b */
[----:B------:R-:W5:Y:S01]  /*3ba0*/  LDG.E.U16 R14, desc[UR12][R14.64] ;  /* 0x0000000c0e0e7981 */ /* 0x000f62000c1e1500 */
[----:B------:R-:W1:Y:S01]  /*3bb0*/  S2UR UR10, SR_CgaCtaId ;  /* 0x00000000000a79c3 */ /* 0x000e620000008800 */
[----:B------:R-:W-:Y:S02]  /*3bc0*/  UMOV UR9, 0x400 ;  /* 0x0000040000097882 */ /* 0x000fe40000000000 */
[----:B------:R-:W-:-:S04]  /*3bd0*/  UIADD3 UR9, UPT, UPT, UR9, 0x108, URZ ;  /* 0x0000010809097890 */ /* 0x000fc8000fffe0ff */
[----:B-1----:R-:W-:-:S06]  /*3be0*/  ULEA UR9, UR10, UR9, 0x18 ;  /* 0x000000090a097291 */ /* 0x002fcc000f8ec0ff */
[----:B------:R-:W-:-:S05]  /*3bf0*/  LEA R0, R6, UR9, 0x2 ;  /* 0x0000000906007c11 */ /* 0x000fca000f8e10ff */
[----:B0-----:R-:W0:Y:S04]  /*3c00*/  LDS.64 R4, [R0] ;  /* 0x0000000000047984 */ /* 0x001e280000000a00 */
[----:B------:R-:W1:Y:S01]  /*3c10*/  LDS.64 R10, [R0+0x8] ;  /* 0x00000800000a7984 */ /* 0x000e620000000a00 */
[----:B------:R-:W-:Y:S01]  /*3c20*/  IADD3 R6, PT, PT, R6, 0x4, RZ ;  /* 0x0000000406067810 */ /* 0x000fe20007ffe0ff */
[----:B--2---:R-:W-:Y:S02]  /*3c30*/  HADD2.F32 R16, -RZ, R16.H0_H0 ;  /* 0x20000010ff107230 */ /* 0x004fe40000004100 */
[----:B---3--:R-:W-:-:S03]  /*3c40*/  HADD2.F32 R3, -RZ, R2.H0_H0 ;  /* 0x20000002ff037230 */ /* 0x008fc60000004100 */
[----:B0-----:R-:W-:-:S04]  /*3c50*/  FFMA R4, R4, R16, R21 ;  /* 0x0000001004047223 */ /* 0x001fc80000000015 */
[----:B------:R-:W-:Y:S01]  /*3c60*/  FFMA R3, R3, R5, R4 ;  /* 0x0000000503037223 */ /* 0x000fe20000000004 */
[----:B----4-:R-:W-:-:S05]  /*3c70*/  HADD2.F32 R12, -RZ, R12.H0_H0 ;  /* 0x2000000cff0c7230 */ /* 0x010fca0000004100 */
[----:B-1----:R-:W-:Y:S01]  /*3c80*/  FFMA R10, R10, R12, R3 ;  /* 0x0000000c0a0a7223 */ /* 0x002fe20000000003 */
[----:B-----5:R-:W-:-:S05]  /*3c90*/  HADD2.F32 R21, -RZ, R14.H0_H0 ;  /* 0x2000000eff157230 */ /* 0x020fca0000004100 */
[----:B------:R-:W-:-:S07]  /*3ca0*/  FFMA R21, R21, R11, R10 ;  /* 0x0000000b15157223 */ /* 0x000fce000000000a */
.L_x_49:
[----:B------:R-:W-:Y:S05]  /*3cb0*/  @!P0 BRA `(.L_x_47) ;  /* 0x0000000000908947 */ /* 0x000fea0003800000 */
[----:B------:R-:W0:Y:S01]  /*3cc0*/  LDC R11, c[0x0][0x3ac] ;  /* 0x0000eb00ff0b7b82 */ /* 0x000e220000000800 */
[----:B------:R-:W2:Y:S01]  /*3cd0*/  LDCU.64 UR18, c[0x0][0x390] ;  /* 0x00007200ff1277ac */ /* 0x000ea20008000a00 */
[----:B0-----:R-:W-:-:S05]  /*3ce0*/  IMAD R10, R6, R11, RZ ;  /* 0x0000000b060a7224 */ /* 0x001fca00078e02ff */
[----:B------:R-:W-:-:S04]  /*3cf0*/  IADD3 R0, P0, PT, R10, R9, RZ ;  /* 0x000000090a007210 */ /* 0x000fc80007f1e0ff */
[----:B------:R-:W-:Y:S02]  /*3d00*/  LEA.HI.X.SX32 R3, R10, R7, 0x1, P0 ;  /* 0x000000070a037211 */ /* 0x000fe400000f0eff */
[----:B--2---:R-:W-:-:S04]  /*3d10*/  LEA R4, P0, R0, UR18, 0x1 ;  /* 0x0000001200047c11 */ /* 0x004fc8000f8008ff */
[----:B------:R-:W-:-:S05]  /*3d20*/  LEA.HI.X R5, R0, UR19, R3, 0x1, P0 ;  /* 0x0000001300057c11 */ /* 0x000fca00080f0c03 */
[----:B------:R-:W2:Y:S01]  /*3d30*/  LDG.E.U16 R4, desc[UR12][R4.64] ;  /* 0x0000000c04047981 */ /* 0x000ea2000c1e1500 */
[----:B------:R-:W0:Y:S01]  /*3d40*/  S2UR UR10, SR_CgaCtaId ;  /* 0x00000000000a79c3 */ /* 0x000e220000008800 */
[----:B------:R-:W-:Y:S01]  /*3d50*/  UMOV UR9, 0x400 ;  /* 0x0000040000097882 */ /* 0x000fe20000000000 */
[----:B------:R-:W-:Y:S01]  /*3d60*/  ISETP.NE.AND P0, PT, R8, 0x1, PT ;  /* 0x000000010800780c */ /* 0x000fe20003f05270 */
[----:B------:R-:W-:-:S04]  /*3d70*/  UIADD3 UR9, UPT, UPT, UR9, 0x108, URZ ;  /* 0x0000010809097890 */ /* 0x000fc8000fffe0ff */
[----:B0-----:R-:W-:-:S06]  /*3d80*/  ULEA UR9, UR10, UR9, 0x18 ;  /* 0x000000090a097291 */ /* 0x001fcc000f8ec0ff */
[----:B------:R-:W-:-:S05]  /*3d90*/  LEA R12, R6, UR9, 0x2 ;  /* 0x00000009060c7c11 */ /* 0x000fca000f8e10ff */
[----:B------:R-:W0:Y:S01]  /*3da0*/  LDS.64 R2, [R12] ;  /* 0x000000000c027984 */ /* 0x000e220000000a00 */
[----:B--2---:R-:W-:-:S05]  /*3db0*/  HADD2.F32 R0, -RZ, R4.H0_H0 ;  /* 0x20000004ff007230 */ /* 0x004fca0000004100 */
[----:B0-----:R-:W-:Y:S01]  /*3dc0*/  FFMA R21, R2, R0, R21 ;  /* 0x0000000002157223 */ /* 0x001fe20000000015 */
[----:B------:R-:W-:Y:S06]  /*3dd0*/  @!P0 BRA `(.L_x_47) ;  /* 0x0000000000488947 */ /* 0x000fec0003800000 */
[----:B------:R-:W-:Y:S01]  /*3de0*/  ISETP.NE.AND P0, PT, R8, 0x2, PT ;  /* 0x000000020800780c */ /* 0x000fe20003f05270 */
[----:B------:R-:W-:-:S05]  /*3df0*/  IMAD.IADD R6, R10, 0x1, R11 ;  /* 0x000000010a067824 */ /* 0x000fca00078e020b */
[----:B------:R-:W-:-:S07]  /*3e00*/  IADD3 R5, P1, PT, R6, R9, RZ ;  /* 0x0000000906057210 */ /* 0x000fce0007f3e0ff */
[C---:B------:R-:W-:Y:S01]  /*3e10*/  @P0 IMAD.IADD R0, R6.reuse, 0x1, R11 ;  /* 0x0000000106000824 */ /* 0x040fe200078e020b */
[----:B------:R-:W-:Y:S02]  /*3e20*/  LEA.HI.X.SX32 R6, R6, R7, 0x1, P1 ;  /* 0x0000000706067211 */ /* 0x000fe400008f0eff */
[C---:B------:R-:W-:Y:S02]  /*3e30*/  LEA R4, P1, R5.reuse, UR18, 0x1 ;  /* 0x0000001205047c11 */ /* 0x040fe4000f8208ff */
[C---:B------:R-:W-:Y:S02]  /*3e40*/  @P0 IADD3 R2, P2, PT, R0.reuse, R9, RZ ;  /* 0x0000000900020210 */ /* 0x040fe40007f5e0ff */
[----:B------:R-:W-:Y:S02]  /*3e50*/  LEA.HI.X R5, R5, UR19, R6, 0x1, P1 ;  /* 0x0000001305057c11 */ /* 0x000fe400088f0c06 */
[----:B------:R-:W-:Y:S02]  /*3e60*/  @P0 LEA.HI.X.SX32 R11, R0, R7, 0x1, P2 ;  /* 0x00000007000b0211 */ /* 0x000fe400010f0eff */
[C---:B------:R-:W-:Y:S01]  /*3e70*/  @P0 LEA R10, P1, R2.reuse, UR18, 0x1 ;  /* 0x00000012020a0c11 */ /* 0x040fe2000f8208ff */
[----:B------:R-:W2:Y:S03]  /*3e80*/  LDG.E.U16 R4, desc[UR12][R4.64] ;  /* 0x0000000c04047981 */ /* 0x000ea6000c1e1500 */
[----:B------:R-:W-:-:S02]  /*3e90*/  @P0 LEA.HI.X R11, R2, UR19, R11, 0x1, P1 ;  /* 0x00000013020b0c11 */ /* 0x000fc400088f0c0b */
[----:B------:R-:W0:Y:S04]  /*3ea0*/  @P0 LDS R2, [R12+0x8] ;  /* 0x000008000c020984 */ /* 0x000e280000000800 */
[----:B------:R-:W3:Y:S01]  /*3eb0*/  @P0 LDG.E.U16 R10, desc[UR12][R10.64] ;  /* 0x0000000c0a0a0981 */ /* 0x000ee2000c1e1500 */
[----:B--2---:R-:W-:-:S05]  /*3ec0*/  HADD2.F32 R0, -RZ, R4.H0_H0 ;  /* 0x20000004ff007230 */ /* 0x004fca0000004100 */
[----:B------:R-:W-:Y:S01]  /*3ed0*/  FFMA R21, R0, R3, R21 ;  /* 0x0000000300157223 */ /* 0x000fe20000000015 */
[----:B---3--:R-:W-:-:S05]  /*3ee0*/  @P0 HADD2.F32 R6, -RZ, R10.H0_H0 ;  /* 0x2000000aff060230 */ /* 0x008fca0000004100 */
[----:B0-----:R-:W-:-:S07]  /*3ef0*/  @P0 FFMA R21, R2, R6, R21 ;  /* 0x0000000602150223 */ /* 0x001fce0000000015 */
.L_x_47:
[----:B------:R-:W0:Y:S01]  /*3f00*/  LDCU.64 UR10, c[0x0][0x398] ;  /* 0x00007300ff0a77ac */ /* 0x000e220008000a00 */
[----:B------:R-:W-:Y:S01]  /*3f10*/  IADD3 R9, P0, PT, R9, UR4, RZ ;  /* 0x0000000409097c10 */ /* 0x000fe2000ff1e0ff */
[----:B------:R-:W-:Y:S01]  /*3f20*/  VIADD R19, R19, UR16 ;  /* 0x0000001013137c36 */ /* 0x000fe20008000000 */
[----:B------:R-:W-:Y:S01]  /*3f30*/  F2FP.F16.F32.PACK_AB R21, RZ, R21 ;  /* 0x00000015ff15723e */ /* 0x000fe200000000ff */
[----:B------:R-:W-:-:S06]  /*3f40*/  USHF.R.S32.HI UR9, URZ, 0x1f, UR4 ;  /* 0x0000001fff097899 */ /* 0x000fcc0008011404 */
[----:B------:R-:W-:-:S05]  /*3f50*/  IADD3.X R0, PT, PT, R7, UR9, RZ, P0, !PT ;  /* 0x0000000907007c10 */ /* 0x000fca00087fe4ff */
[----:B------:R-:W2:Y:S01]  /*3f60*/  LDCU UR9, c[0x0][0x3ac] ;  /* 0x00007580ff0977ac */ /* 0x000ea20008000800 */
[----:B0-----:R-:W-:-:S04]  /*3f70*/  LEA R2, P0, R9, UR10, 0x1 ;  /* 0x0000000a09027c11 */ /* 0x001fc8000f8008ff */
[----:B------:R-:W-:-:S05]  /*3f80*/  LEA.HI.X R3, R9, UR11, R0, 0x1, P0 ;  /* 0x0000000b09037c11 */ /* 0x000fca00080f0c00 */
[----:B------:R3:W-:Y:S01]  /*3f90*/  STG.E.U16 desc[UR12][R2.64], R21 ;  /* 0x0000001502007986 */ /* 0x0007e2000c10150c */
[----:B--2---:R-:W-:-:S13]  /*3fa0*/  ISETP.GE.AND P0, PT, R19, UR9, PT ;  /* 0x0000000913007c0c */ /* 0x004fda000bf06270 */
[----:B---3--:R-:W-:Y:S05]  /*3fb0*/  @!P0 BRA `(.L_x_50) ;  /* 0xffffffe8005c8947 */ /* 0x008fea000383ffff */
[----:B-1----:R-:W-:Y:S05]  /*3fc0*/  EXIT ;  /* 0x000000000000794d */ /* 0x002fea0003800000 */
.L_x_18:
[----:B-1----:R-:W-:Y:S01]  /*3fd0*/  IMAD.MOV.U32 R10, RZ, RZ, R3 ;  /* 0x000000ffff0a7224 */ /* 0x002fe200078e0003 */
[----:B------:R-:W-:Y:S01]  /*3fe0*/  MOV R11, 0x10 ;  /* 0x00000010000b7802 */ /* 0x000fe20000000f00 */
[----:B------:R-:W-:Y:S02]  /*3ff0*/  IMAD.MOV.U32 R12, RZ, RZ, 0x1f ;  /* 0x0000001fff0c7424 */ /* 0x000fe400078e00ff */
[----:B------:R-:W-:-:S07]  /*4000*/  IMAD.MOV.U32 R9, RZ, RZ, -0x1 ;  /* 0xffffffffff097424 */ /* 0x000fce00078e00ff */
[----:B------:R-:W-:Y:S05]  /*4010*/  WARPSYNC.COLLECTIVE R9, `(.L_x_51) ;  /* 0x0000000009087348 */ /* 0x000fea0003c00000 */
[----:B------:R0:W1:Y:S02]  /*4020*/  SHFL.BFLY P1, R8, R10, R11, R12 ;  /* 0x0c00000b0a087389 */ /* 0x000064000002000c */
[----:B01----:R-:W-:Y:S05]  /*4030*/  ENDCOLLECTIVE ;  /* 0x000000000000791b */ /* 0x003fea0003800000 */
.L_x_51:
[----:B------:R-:W-:Y:S02]  /*4040*/  HFMA2 R11, -RZ, RZ, 0, 4.76837158203125e-07 ;  /* 0x00000008ff0b7431 */ /* 0x000fe400000001ff */
[----:B------:R-:W-:-:S05]  /*4050*/  IMAD.MOV.U32 R4, RZ, RZ, R8 ;  /* 0x000000ffff047224 */ /* 0x000fca00078e0008 */
[----:B------:R-:W-:-:S05]  /*4060*/  FMNMX R4, R4, R3, !PT ;  /* 0x0000000304047209 */ /* 0x000fca0007800000 */
[----:B------:R-:W-:-:S07]  /*4070*/  IMAD.MOV.U32 R10, RZ, RZ, R4 ;  /* 0x000000ffff0a7224 */ /* 0x000fce00078e0004 */
[----:B------:R-:W-:Y:S05]  /*4080*/  WARPSYNC.COLLECTIVE R9, `(.L_x_52) ;  /* 0x0000000009087348 */ /* 0x000fea0003c00000 */
[----:B------:R0:W1:Y:S02]  /*4090*/  SHFL.BFLY P1, R8, R10, R11, R12 ;  /* 0x0c00000b0a087389 */ /* 0x000064000002000c */
[----:B01----:R-:W-:Y:S05]  /*40a0*/  ENDCOLLECTIVE ;  /* 0x000000000000791b */ /* 0x003fea0003800000 */
.L_x_52:
[----:B------:R-:W-:Y:S02]  /*40b0*/  IMAD.MOV.U32 R11, RZ, RZ, 0x4 ;  /* 0x00000004ff0b7424 */ /* 0x000fe400078e00ff */
[----:B------:R-:W-:-:S05]  /*40c0*/  IMAD.MOV.U32 R5, RZ, RZ, R8 ;  /* 0x000000ffff057224 */ /* 0x000fca00078e0008 */
[----:B------:R-:W-:-:S05]  /*40d0*/  FMNMX R5, R4, R5, !PT ;  /* 0x0000000504057209 */ /* 0x000fca0007800000 */
[----:B------:R-:W-:-:S07]  /*40e0*/  IMAD.MOV.U32 R10, RZ, RZ, R5 ;  /* 0x000000ffff0a7224 */ /* 0x000fce00078e0005 */
[----:B------:R-:W-:Y:S05]  /*40f0*/  WARPSYNC.COLLECTIVE R9, `(.L_x_53) ;  /* 0x0000000009087348 */ /* 0x000fea0003c00000 */
[----:B------:R0:W1:Y:S02]  /*4100*/  SHFL.BFLY P1, R8, R10, R11, R12 ;  /* 0x0c00000b0a087389 */ /* 0x000064000002000c */
[----:B01----:R-:W-:Y:S05]  /*4110*/  ENDCOLLECTIVE ;  /* 0x000000000000791b */ /* 0x003fea0003800000 */
.L_x_53:
[----:B------:R-:W-:Y:S02]  /*4120*/  IMAD.MOV.U32 R11, RZ, RZ, 0x2 ;  /* 0x00000002ff0b7424 */ /* 0x000fe400078e00ff */
[----:B------:R-:W-:-:S05]  /*4130*/  IMAD.MOV.U32 R6, RZ, RZ, R8 ;  /* 0x000000ffff067224 */ /* 0x000fca00078e0008 */
[----:B------:R-:W-:-:S04]  /*4140*/  FMNMX R6, R5, R6, !PT ;  /* 0x0000000605067209 */ /* 0x000fc80007800000 */
[----:B------:R-:W-:-:S07]  /*4150*/  MOV R10, R6 ;  /* 0x00000006000a7202 */ /* 0x000fce0000000f00 */
[----:B------:R-:W-:Y:S05]  /*4160*/  WARPSYNC.COLLECTIVE R9, `(.L_x_54) ;  /* 0x0000000009087348 */ /* 0x000fea0003c00000 */
[----:B------:R0:W1:Y:S02]  /*4170*/  SHFL.BFLY P1, R8, R10, R11, R12 ;  /* 0x0c00000b0a087389 */ /* 0x000064000002000c */
[----:B01----:R-:W-:Y:S05]  /*4180*/  ENDCOLLECTIVE ;  /* 0x000000000000791b */ /* 0x003fea0003800000 */
.L_x_54:
[----:B------:R-:W-:Y:S02]  /*4190*/  IMAD.MOV.U32 R11, RZ, RZ, 0x1 ;  /* 0x00000001ff0b7424 */ /* 0x000fe400078e00ff */
[----:B------:R-:W-:-:S05]  /*41a0*/  IMAD.MOV.U32 R7, RZ, RZ, R8 ;  /* 0x000000ffff077224 */ /* 0x000fca00078e0008 */
[----:B------:R-:W-:-:S05]  /*41b0*/  FMNMX R7, R6, R7, !PT ;  /* 0x0000000706077209 */ /* 0x000fca0007800000 */
[----:B------:R-:W-:-:S07]  /*41c0*/  IMAD.MOV.U32 R10, RZ, RZ, R7 ;  /* 0x000000ffff0a7224 */ /* 0x000fce00078e0007 */
[----:B------:R-:W-:Y:S05]  /*41d0*/  WARPSYNC.COLLECTIVE R9, `(.L_x_55) ;  /* 0x0000000009087348 */ /* 0x000fea0003c00000 */
[----:B------:R0:W1:Y:S02]  /*41e0*/  SHFL.BFLY P1, R8, R10, R11, R12 ;  /* 0x0c00000b0a087389 */ /* 0x000064000002000c */
[----:B01----:R-:W-:Y:S05]  /*41f0*/  ENDCOLLECTIVE ;  /* 0x000000000000791b */ /* 0x003fea0003800000 */
.L_x_55:
[----:B------:R-:W-:Y:S05]  /*4200*/  BRA `(.L_x_56) ;  /* 0xffffffd0008c7947 */ /* 0x000fea000383ffff */
.L_x_26:
[----:B--2---:R-:W-:Y:S01]  /*4210*/  MOV R10, R0 ;  /* 0x00000000000a7202 */ /* 0x004fe20000000f00 */
[----:B------:R-:W-:Y:S02]  /*4220*/  IMAD.MOV.U32 R11, RZ, RZ, 0x10 ;  /* 0x00000010ff0b7424 */ /* 0x000fe400078e00ff */
[----:B------:R-:W-:Y:S02]  /*4230*/  IMAD.MOV.U32 R12, RZ, RZ, 0x1f ;  /* 0x0000001fff0c7424 */ /* 0x000fe400078e00ff */
[----:B------:R-:W-:-:S07]  /*4240*/  IMAD.MOV.U32 R9, RZ, RZ, -0x1 ;  /* 0xffffffffff097424 */ /* 0x000fce00078e00ff */
[----:B------:R-:W-:Y:S05]  /*4250*/  WARPSYNC.COLLECTIVE R9, `(.L_x_57) ;  /* 0x0000000009087348 */ /* 0x000fea0003c00000 */
[----:B------:R0:W1:Y:S02]  /*4260*/  SHFL.BFLY P1, R8, R10, R11, R12 ;  /* 0x0c00000b0a087389 */ /* 0x000064000002000c */
[----:B01----:R-:W-:Y:S05]  /*4270*/  ENDCOLLECTIVE ;  /* 0x000000000000791b */ /* 0x003fea0003800000 */
.L_x_57:
[----:B------:R-:W-:Y:S02]  /*4280*/  IMAD.MOV.U32 R11, RZ, RZ, 0x8 ;  /* 0x00000008ff0b7424 */ /* 0x000fe400078e00ff */
[----:B------:R-:W-:-:S04]  /*4290*/  IMAD.MOV.U32 R3, RZ, RZ, R8 ;  /* 0x000000ffff037224 */ /* 0x000fc800078e0008 */
[----:B------:R-:W-:-:S05]  /*42a0*/  FADD R3, R0, R3 ;  /* 0x0000000300037221 */ /* 0x000fca0000000000 */
[----:B------:R-:W-:-:S07]  /*42b0*/  MOV R10, R3 ;  /* 0x00000003000a7202 */ /* 0x000fce0000000f00 */
[----:B------:R-:W-:Y:S05]  /*42c0*/  WARPSYNC.COLLECTIVE R9, `(.L_x_58) ;  /* 0x0000000009087348 */ /* 0x000fea0003c00000 */
[----:B------:R0:W1:Y:S02]  /*42d0*/  SHFL.BFLY P1, R8, R10, R11, R12 ;  /* 0x0c00000b0a087389 */ /* 0x000064000002000c */
[----:B01----:R-:W-:Y:S05]  /*42e0*/  ENDCOLLECTIVE ;  /* 0x000000000000791b */ /* 0x003fea0003800000 */
.L_x_58:
[----:B------:R-:W-:Y:S02]  /*42f0*/  IMAD.MOV.U32 R11, RZ, RZ, 0x4 ;  /* 0x00000004ff0b7424 */ /* 0x000fe400078e00ff */
[----:B------:R-:W-:-:S04]  /*4300*/  IMAD.MOV.U32 R4, RZ, RZ, R8 ;  /* 0x000000ffff047224 */ /* 0x000fc800078e0008 */
[----:B------:R-:W-:-:S04]  /*4310*/  FADD R4, R3, R4 ;  /* 0x0000000403047221 */ /* 0x000fc80000000000 */
[----:B------:R-:W-:-:S07]  /*4320*/  IMAD.MOV.U32 R10, RZ, RZ, R4 ;  /* 0x000000ffff0a7224 */ /* 0x000fce00078e0004 */
[----:B------:R-:W-:Y:S05]  /*4330*/  WARPSYNC.COLLECTIVE R9, `(.L_x_59) ;  /* 0x0000000009087348 */ /* 0x000fea0003c00000 */
[----:B------:R0:W1:Y:S02]  /*4340*/  SHFL.BFLY P1, R8, R10, R11, R12 ;  /* 0x0c00000b0a087389 */ /* 0x000064000002000c */
[----:B01----:R-:W-:Y:S05]  /*4350*/  ENDCOLLECTIVE ;  /* 0x000000000000791b */ /* 0x003fea0003800000 */
.L_x_59:
[----:B------:R-:W-:Y:S01]  /*4360*/  IMAD.MOV.U32 R11, RZ, RZ, 0x2 ;  /* 0x00000002ff0b7424 */ /* 0x000fe200078e00ff */
[----:B------:R-:W-:-:S05]  /*4370*/  MOV R5, R8 ;  /* 0x0000000800057202 */ /* 0x000fca0000000f00 */
[----:B------:R-:W-:-:S04]  /*4380*/  FADD R5, R4, R5 ;  /* 0x0000000504057221 */ /* 0x000fc80000000000 */
[----:B------:R-:W-:-:S07]  /*4390*/  IMAD.MOV.U32 R10, RZ, RZ, R5 ;  /* 0x000000ffff0a7224 */ /* 0x000fce00078e0005 */
[----:B------:R-:W-:Y:S05]  /*43a0*/  WARPSYNC.COLLECTIVE R9, `(.L_x_60) ;  /* 0x0000000009087348 */ /* 0x000fea0003c00000 */
[----:B------:R0:W1:Y:S02]  /*43b0*/  SHFL.BFLY P1, R8, R10, R11, R12 ;  /* 0x0c00000b0a087389 */ /* 0x000064000002000c */
[----:B01----:R-:W-:Y:S05]  /*43c0*/  ENDCOLLECTIVE ;  /* 0x000000000000791b */ /* 0x003fea0003800000 */
.L_x_60:
[----:B------:R-:W-:Y:S02]  /*43d0*/  HFMA2 R11, -RZ, RZ, 0, 5.9604644775390625e-08 ;  /* 0x00000001ff0b7431 */ /* 0x000fe400000001ff */
[----:B------:R-:W-:-:S04]  /*43e0*/  IMAD.MOV.U32 R6, RZ, RZ, R8 ;  /* 0x000000ffff067224 */ /* 0x000fc800078e0008 */
[----:B------:R-:W-:-:S04]  /*43f0*/  FADD R6, R5, R6 ;  /* 0x0000000605067221 */ /* 0x000fc80000000000 */
[----:B------:R-:W-:-:S07]  /*4400*/  IMAD.MOV.U32 R10, RZ, RZ, R6 ;  /* 0x000000ffff0a7224 */ /* 0x000fce00078e0006 */
[----:B------:R-:W-:Y:S05]  /*4410*/  WARPSYNC.COLLECTIVE R9, `(.L_x_61) ;  /* 0x0000000009087348 */ /* 0x000fea0003c00000 */
[----:B------:R0:W1:Y:S02]  /*4420*/  SHFL.BFLY P1, R8, R10, R11, R12 ;  /* 0x0c00000b0a087389 */ /* 0x000064000002000c */
[----:B01----:R-:W-:Y:S05]  /*4430*/  ENDCOLLECTIVE ;  /* 0x000000000000791b */ /* 0x003fea0003800000 */
.L_x_61:
[----:B------:R-:W-:Y:S01]  /*4440*/  IMAD.MOV.U32 R7, RZ, RZ, R8 ;  /* 0x000000ffff077224 */ /* 0x000fe200078e0008 */
[----:B------:R-:W-:Y:S06]  /*4450*/  BRA `(.L_x_62) ;  /* 0xffffffd8007c7947 */ /* 0x000fec000383ffff */
        .weak           $__internal_0_$__cuda_sm3x_div_rn_noftz_f32_slowpath
        .type           $__internal_0_$__cuda_sm3x_div_rn_noftz_f32_slowpath,@function
        .size           $__internal_0_$__cuda_sm3x_div_rn_noftz_f32_slowpath,(.L_x_75 - $__internal_0_$__cuda_sm3x_div_rn_noftz_f32_slowpath)
$__internal_0_$__cuda_sm3x_div_rn_noftz_f32_slowpath:
[----:B------:R-:W-:Y:S01]  /*4460*/  SHF.R.U32.HI R9, RZ, 0x17, R3 ;  /* 0x00000017ff097819 */ /* 0x000fe20000011603 */
[----:B------:R-:W-:Y:S01]  /*4470*/  BSSY.RECONVERGENT B3, `(.L_x_63) ;  /* 0x0000063000037945 */ /* 0x000fe20003800200 */
[----:B------:R-:W-:Y:S02]  /*4480*/  SHF.R.U32.HI R10, RZ, 0x17, R0 ;  /* 0x00000017ff0a7819 */ /* 0x000fe40000011600 */
[----:B------:R-:W-:Y:S02]  /*4490*/  LOP3.LUT R9, R9, 0xff, RZ, 0xc0, !PT ;  /* 0x000000ff09097812 */ /* 0x000fe400078ec0ff */
[----:B------:R-:W-:Y:S02]  /*44a0*/  LOP3.LUT R13, R10, 0xff, RZ, 0xc0, !PT ;  /* 0x000000ff0a0d7812 */ /* 0x000fe400078ec0ff */
[----:B------:R-:W-:Y:S01]  /*44b0*/  MOV R11, R3 ;  /* 0x00000003000b7202 */ /* 0x000fe20000000f00 */
[----:B------:R-:W-:Y:S02]  /*44c0*/  VIADD R14, R9, 0xffffffff ;  /* 0xffffffff090e7836 */ /* 0x000fe40000000000 */
[----:B------:R-:W-:-:S03]  /*44d0*/  VIADD R12, R13, 0xffffffff ;  /* 0xffffffff0d0c7836 */ /* 0x000fc60000000000 */
[----:B------:R-:W-:-:S04]  /*44e0*/  ISETP.GT.U32.AND P0, PT, R14, 0xfd, PT ;  /* 0x000000fd0e00780c */ /* 0x000fc80003f04070 */
[----:B------:R-:W-:-:S13]  /*44f0*/  ISETP.GT.U32.OR P0, PT, R12, 0xfd, P0 ;  /* 0x000000fd0c00780c */ /* 0x000fda0000704470 */
[----:B------:R-:W-:Y:S01]  /*4500*/  @!P0 IMAD.MOV.U32 R10, RZ, RZ, RZ ;  /* 0x000000ffff0a8224 */ /* 0x000fe200078e00ff */
[----:B------:R-:W-:Y:S06]  /*4510*/  @!P0 BRA `(.L_x_64) ;  /* 0x00000000005c8947 */ /* 0x000fec0003800000 */
[----:B------:R-:W-:Y:S02]  /*4520*/  FSETP.GTU.FTZ.AND P0, PT, |R0|, +INF , PT ;  /* 0x7f8000000000780b */ /* 0x000fe40003f1c200 */
[----:B------:R-:W-:-:S04]  /*4530*/  FSETP.GTU.FTZ.AND P1, PT, |R3|, +INF , PT ;  /* 0x7f8000000300780b */ /* 0x000fc80003f3c200 */
[----:B------:R-:W-:-:S13]  /*4540*/  PLOP3.LUT P0, PT, P0, P1, PT, 0xf8, 0x8f ;  /* 0x00000000008f781c */ /* 0x000fda0000703f70 */
[----:B------:R-:W-:Y:S05]  /*4550*/  @P0 BRA `(.L_x_65) ;  /* 0x00000004004c0947 */ /* 0x000fea0003800000 */
[----:B------:R-:W-:-:S13]  /*4560*/  LOP3.LUT P0, RZ, R11, 0x7fffffff, R0, 0xc8, !PT ;  /* 0x7fffffff0bff7812 */ /* 0x000fda000780c800 */
[----:B------:R-:W-:Y:S05]  /*4570*/  @!P0 BRA `(.L_x_66) ;  /* 0x00000004003c8947 */ /* 0x000fea0003800000 */
[C---:B------:R-:W-:Y:S02]  /*4580*/  FSETP.NEU.FTZ.AND P1, PT, |R0|.reuse, +INF , PT ;  /* 0x7f8000000000780b */ /* 0x040fe40003f3d200 */
[----:B------:R-:W-:Y:S02]  /*4590*/  FSETP.NEU.FTZ.AND P3, PT, |R3|, +INF , PT ;  /* 0x7f8000000300780b */ /* 0x000fe40003f7d200 */
[----:B------:R-:W-:-:S11]  /*45a0*/  FSETP.NEU.FTZ.AND P0, PT, |R0|, +INF , PT ;  /* 0x7f8000000000780b */ /* 0x000fd60003f1d200 */
[----:B------:R-:W-:Y:S05]  /*45b0*/  @!P3 BRA !P1, `(.L_x_66) ;  /* 0x00000004002cb947 */ /* 0x000fea0004800000 */
[----:B------:R-:W-:-:S04]  /*45c0*/  LOP3.LUT P1, RZ, R0, 0x7fffffff, RZ, 0xc0, !PT ;  /* 0x7fffffff00ff7812 */ /* 0x000fc8000782c0ff */
[----:B------:R-:W-:-:S13]  /*45d0*/  PLOP3.LUT P1, PT, P3, P1, PT, 0x2f, 0xf2 ;  /* 0x0000000000f2781c */ /* 0x000fda0001f22577 */
[----:B------:R-:W-:Y:S05]  /*45e0*/  @P1 BRA `(.L_x_67) ;  /* 0x0000000400181947 */ /* 0x000fea0003800000 */
[----:B------:R-:W-:-:S04]  /*45f0*/  LOP3.LUT P1, RZ, R11, 0x7fffffff, RZ, 0xc0, !PT ;  /* 0x7fffffff0bff7812 */ /* 0x000fc8000782c0ff */
[----:B------:R-:W-:-:S13]  /*4600*/  PLOP3.LUT P0, PT, P0, P1, PT, 0x2f, 0xf2 ;  /* 0x0000000000f2781c */ /* 0x000fda0000702577 */
[----:B------:R-:W-:Y:S05]  /*4610*/  @P0 BRA `(.L_x_68) ;  /* 0x0000000400000947 */ /* 0x000fea0003800000 */
[----:B------:R-:W-:Y:S02]  /*4620*/  ISETP.GE.AND P0, PT, R12, RZ, PT ;  /* 0x000000ff0c00720c */ /* 0x000fe40003f06270 */
[----:B------:R-:W-:-:S11]  /*4630*/  ISETP.GE.AND P1, PT, R14, RZ, PT ;  /* 0x000000ff0e00720c */ /* 0x000fd60003f26270 */
[----:B------:R-:W-:Y:S02]  /*4640*/  @P0 IMAD.MOV.U32 R10, RZ, RZ, RZ ;  /* 0x000000ffff0a0224 */ /* 0x000fe400078e00ff */
[----:B------:R-:W-:Y:S01]  /*4650*/  @!P0 FFMA R0, R0, 1.84467440737095516160e+19, RZ ;  /* 0x5f80000000008823 */ /* 0x000fe200000000ff */
[----:B------:R-:W-:Y:S02]  /*4660*/  @!P0 IMAD.MOV.U32 R10, RZ, RZ, -0x40 ;  /* 0xffffffc0ff0a8424 */ /* 0x000fe400078e00ff */
[----:B------:R-:W-:-:S03]  /*4670*/  @!P1 FFMA R11, R3, 1.84467440737095516160e+19, RZ ;  /* 0x5f800000030b9823 */ /* 0x000fc600000000ff */
[----:B------:R-:W-:-:S07]  /*4680*/  @!P1 IADD3 R10, PT, PT, R10, 0x40, RZ ;  /* 0x000000400a0a9810 */ /* 0x000fce0007ffe0ff */
.L_x_64:
[----:B------:R-:W-:Y:S01]  /*4690*/  LEA R12, R9, 0xc0800000, 0x17 ;  /* 0xc0800000090c7811 */ /* 0x000fe200078eb8ff */
[----:B------:R-:W-:Y:S01]  /*46a0*/  VIADD R13, R13, 0xffffff81 ;  /* 0xffffff810d0d7836 */ /* 0x000fe20000000000 */
[----:B------:R-:W-:Y:S03]  /*46b0*/  BSSY.RECONVERGENT B4, `(.L_x_69) ;  /* 0x0000035000047945 */ /* 0x000fe60003800200 */
[----:B------:R-:W-:Y:S02]  /*46c0*/  IMAD.IADD R14, R11, 0x1, -R12 ;  /* 0x000000010b0e7824 */ /* 0x000fe400078e0a0c */
[C---:B------:R-:W-:Y:S01]  /*46d0*/  IMAD R0, R13.reuse, -0x800000, R0 ;  /* 0xff8000000d007824 */ /* 0x040fe200078e0200 */
[----:B------:R-:W-:Y:S01]  /*46e0*/  IADD3 R13, PT, PT, R13, 0x7f, -R9 ;  /* 0x0000007f0d0d7810 */ /* 0x000fe20007ffe809 */
[----:B------:R-:W0:Y:S01]  /*46f0*/  MUFU.RCP R11, R14 ;  /* 0x0000000e000b7308 */ /* 0x000e220000001000 */
[----:B------:R-:W-:-:S03]  /*4700*/  FADD.FTZ R15, -R14, -RZ ;  /* 0x800000ff0e0f7221 */ /* 0x000fc60000010100 */
[----:B------:R-:W-:Y:S02]  /*4710*/  IMAD.IADD R13, R13, 0x1, R10 ;  /* 0x000000010d0d7824 */ /* 0x000fe400078e020a */
[----:B0-----:R-:W-:-:S04]  /*4720*/  FFMA R12, R11, R15, 1 ;  /* 0x3f8000000b0c7423 */ /* 0x001fc8000000000f */
[----:B------:R-:W-:-:S04]  /*4730*/  FFMA R11, R11, R12, R11 ;  /* 0x0000000c0b0b7223 */ /* 0x000fc8000000000b */
[----:B------:R-:W-:-:S04]  /*4740*/  FFMA R12, R0, R11, RZ ;  /* 0x0000000b000c7223 */ /* 0x000fc800000000ff */
[----:B------:R-:W-:-:S04]  /*4750*/  FFMA R16, R15, R12, R0 ;  /* 0x0000000c0f107223 */ /* 0x000fc80000000000 */
[----:B------:R-:W-:-:S04]  /*4760*/  FFMA R12, R11, R16, R12 ;  /* 0x000000100b0c7223 */ /* 0x000fc8000000000c */
[----:B------:R-:W-:-:S04]  /*4770*/  FFMA R15, R15, R12, R0 ;  /* 0x0000000c0f0f7223 */ /* 0x000fc80000000000 */
[----:B------:R-:W-:-:S05]  /*4780*/  FFMA R0, R11, R15, R12 ;  /* 0x0000000f0b007223 */ /* 0x000fca000000000c */
[----:B------:R-:W-:-:S04]  /*4790*/  SHF.R.U32.HI R9, RZ, 0x17, R0 ;  /* 0x00000017ff097819 */ /* 0x000fc80000011600 */
[----:B------:R-:W-:-:S04]  /*47a0*/  LOP3.LUT R9, R9, 0xff, RZ, 0xc0, !PT ;  /* 0x000000ff09097812 */ /* 0x000fc800078ec0ff */
[----:B------:R-:W-:-:S05]  /*47b0*/  IADD3 R14, PT, PT, R9, R13, RZ ;  /* 0x0000000d090e7210 */ /* 0x000fca0007ffe0ff */
[----:B------:R-:W-:-:S05]  /*47c0*/  VIADD R9, R14, 0xffffffff ;  /* 0xffffffff0e097836 */ /* 0x000fca0000000000 */
[----:B------:R-:W-:-:S13]  /*47d0*/  ISETP.GE.U32.AND P0, PT, R9, 0xfe, PT ;  /* 0x000000fe0900780c */ /* 0x000fda0003f06070 */
[----:B------:R-:W-:Y:S05]  /*47e0*/  @!P0 BRA `(.L_x_70) ;  /* 0x0000000000808947 */ /* 0x000fea0003800000 */
[----:B------:R-:W-:-:S13]  /*47f0*/  ISETP.GT.AND P0, PT, R14, 0xfe, PT ;  /* 0x000000fe0e00780c */ /* 0x000fda0003f04270 */
[----:B------:R-:W-:Y:S05]  /*4800*/  @P0 BRA `(.L_x_71) ;  /* 0x00000000006c0947 */ /* 0x000fea0003800000 */
[----:B------:R-:W-:-:S13]  /*4810*/  ISETP.GE.AND P0, PT, R14, 0x1, PT ;  /* 0x000000010e00780c */ /* 0x000fda0003f06270 */
[----:B------:R-:W-:Y:S05]  /*4820*/  @P0 BRA `(.L_x_72) ;  /* 0x0000000000740947 */ /* 0x000fea0003800000 */
[----:B------:R-:W-:Y:S02]  /*4830*/  ISETP.GE.AND P0, PT, R14, -0x18, PT ;  /* 0xffffffe80e00780c */ /* 0x000fe40003f06270 */
[----:B------:R-:W-:-:S11]  /*4840*/  LOP3.LUT R0, R0, 0x80000000, RZ, 0xc0, !PT ;  /* 0x8000000000007812 */ /* 0x000fd600078ec0ff */
[----:B------:R-:W-:Y:S05]  /*4850*/  @!P0 BRA `(.L_x_72) ;  /* 0x0000000000688947 */ /* 0x000fea0003800000 */
[-C--:B------:R-:W-:Y:S01]  /*4860*/  FFMA.RZ R9, R11, R15.reuse, R12 ;  /* 0x0000000f0b097223 */ /* 0x080fe2000000c00c */
[----:B------:R-:W-:Y:S01]  /*4870*/  IMAD.MOV R13, RZ, RZ, -R14 ;  /* 0x000000ffff0d7224 */ /* 0x000fe200078e0a0e */
[C---:B------:R-:W-:Y:S02]  /*4880*/  ISETP.NE.AND P3, PT, R14.reuse, RZ, PT ;  /* 0x000000ff0e00720c */ /* 0x040fe40003f65270 */
[C---:B------:R-:W-:Y:S02]  /*4890*/  ISETP.NE.AND P1, PT, R14.reuse, RZ, PT ;  /* 0x000000ff0e00720c */ /* 0x040fe40003f25270 */
[----:B------:R-:W-:Y:S01]  /*48a0*/  LOP3.LUT R10, R9, 0x7fffff, RZ, 0xc0, !PT ;  /* 0x007fffff090a7812 */ /* 0x000fe200078ec0ff */
[CCC-:B------:R-:W-:Y:S01]  /*48b0*/  FFMA.RP R9, R11.reuse, R15.reuse, R12.reuse ;  /* 0x0000000f0b097223 */ /* 0x1c0fe2000000800c */
[----:B------:R-:W-:Y:S01]  /*48c0*/  FFMA.RM R12, R11, R15, R12 ;  /* 0x0000000f0b0c7223 */ /* 0x000fe2000000400c */
[----:B------:R-:W-:Y:S01]  /*48d0*/  VIADD R11, R14, 0x20 ;  /* 0x000000200e0b7836 */ /* 0x000fe20000000000 */
[----:B------:R-:W-:-:S03]  /*48e0*/  LOP3.LUT R10, R10, 0x800000, RZ, 0xfc, !PT ;  /* 0x008000000a0a7812 */ /* 0x000fc600078efcff */
[----:B------:R-:W-:Y:S02]  /*48f0*/  FSETP.NEU.FTZ.AND P0, PT, R9, R12, PT ;  /* 0x0000000c0900720b */ /* 0x000fe40003f1d000 */
[----:B------:R-:W-:Y:S02]  /*4900*/  SHF.L.U32 R11, R10, R11, RZ ;  /* 0x0000000b0a0b7219 */ /* 0x000fe400000006ff */
[----:B------:R-:W-:Y:S02]  /*4910*/  SEL R9, R13, RZ, P3 ;  /* 0x000000ff0d097207 */ /* 0x000fe40001800000 */
[----:B------:R-:W-:Y:S02]  /*4920*/  ISETP.NE.AND P1, PT, R11, RZ, P1 ;  /* 0x000000ff0b00720c */ /* 0x000fe40000f25270 */
[----:B------:R-:W-:Y:S02]  /*4930*/  SHF.R.U32.HI R9, RZ, R9, R10 ;  /* 0x00000009ff097219 */ /* 0x000fe4000001160a */
[----:B------:R-:W-:-:S02]  /*4940*/  PLOP3.LUT P0, PT, P0, P1, PT, 0xf8, 0x8f ;  /* 0x00000000008f781c */ /* 0x000fc40000703f70 */
[----:B------:R-:W-:Y:S02]  /*4950*/  SHF.R.U32.HI R11, RZ, 0x1, R9 ;  /* 0x00000001ff0b7819 */ /* 0x000fe40000011609 */
[----:B------:R-:W-:-:S04]  /*4960*/  SEL R10, RZ, 0x1, !P0 ;  /* 0x00000001ff0a7807 */ /* 0x000fc80004000000 */
[----:B------:R-:W-:-:S04]  /*4970*/  LOP3.LUT R10, R10, 0x1, R11, 0xf8, !PT ;  /* 0x000000010a0a7812 */ /* 0x000fc800078ef80b */
[----:B------:R-:W-:-:S04]  /*4980*/  LOP3.LUT R10, R10, R9, RZ, 0xc0, !PT ;  /* 0x000000090a0a7212 */ /* 0x000fc800078ec0ff */
[----:B------:R-:W-:-:S04]  /*4990*/  IADD3 R11, PT, PT, R11, R10, RZ ;  /* 0x0000000a0b0b7210 */ /* 0x000fc80007ffe0ff */
[----:B------:R-:W-:Y:S01]  /*49a0*/  LOP3.LUT R0, R11, R0, RZ, 0xfc, !PT ;  /* 0x000000000b007212 */ /* 0x000fe200078efcff */
[----:B------:R-:W-:Y:S06]  /*49b0*/  BRA `(.L_x_72) ;  /* 0x0000000000107947 */ /* 0x000fec0003800000 */
.L_x_71:
[----:B------:R-:W-:-:S04]  /*49c0*/  LOP3.LUT R0, R0, 0x80000000, RZ, 0xc0, !PT ;  /* 0x8000000000007812 */ /* 0x000fc800078ec0ff */
[----:B------:R-:W-:Y:S01]  /*49d0*/  LOP3.LUT R0, R0, 0x7f800000, RZ, 0xfc, !PT ;  /* 0x7f80000000007812 */ /* 0x000fe200078efcff */
[----:B------:R-:W-:Y:S06]  /*49e0*/  BRA `(.L_x_72) ;  /* 0x0000000000047947 */ /* 0x000fec0003800000 */
.L_x_70:
[----:B------:R-:W-:-:S07]  /*49f0*/  IMAD R0, R13, 0x800000, R0 ;  /* 0x008000000d007824 */ /* 0x000fce00078e0200 */
.L_x_72:
[----:B------:R-:W-:Y:S05]  /*4a00*/  BSYNC.RECONVERGENT B4 ;  /* 0x0000000000047941 */ /* 0x000fea0003800200 */
.L_x_69:
[----:B------:R-:W-:Y:S05]  /*4a10*/  BRA `(.L_x_73) ;  /* 0x0000000000207947 */ /* 0x000fea0003800000 */
.L_x_68:
[----:B------:R-:W-:-:S04]  /*4a20*/  LOP3.LUT R0, R11, 0x80000000, R0, 0x48, !PT ;  /* 0x800000000b007812 */ /* 0x000fc800078e4800 */
[----:B------:R-:W-:Y:S01]  /*4a30*/  LOP3.LUT R0, R0, 0x7f800000, RZ, 0xfc, !PT ;  /* 0x7f80000000007812 */ /* 0x000fe200078efcff */
[----:B------:R-:W-:Y:S06]  /*4a40*/  BRA `(.L_x_73) ;  /* 0x0000000000147947 */ /* 0x000fec0003800000 */
.L_x_67:
[----:B------:R-:W-:Y:S01]  /*4a50*/  LOP3.LUT R0, R11, 0x80000000, R0, 0x48, !PT ;  /* 0x800000000b007812 */ /* 0x000fe200078e4800 */
[----:B------:R-:W-:Y:S06]  /*4a60*/  BRA `(.L_x_73) ;  /* 0x00000000000c7947 */ /* 0x000fec0003800000 */
.L_x_66:
[----:B------:R-:W0:Y:S01]  /*4a70*/  MUFU.RSQ R0, -QNAN ;  /* 0xffc0000000007908 */ /* 0x000e220000001400 */
[----:B------:R-:W-:Y:S05]  /*4a80*/  BRA `(.L_x_73) ;  /* 0x0000000000047947 */ /* 0x000fea0003800000 */
.L_x_65:
[----:B------:R-:W-:-:S07]  /*4a90*/  FADD.FTZ R0, R0, R3 ;  /* 0x0000000300007221 */ /* 0x000fce0000010000 */
.L_x_73:
[----:B------:R-:W-:Y:S05]  /*4aa0*/  BSYNC.RECONVERGENT B3 ;  /* 0x0000000000037941 */ /* 0x000fea0003800200 */
.L_x_63:
[----:B------:R-:W-:-:S04]  /*4ab0*/  IMAD.MOV.U32 R9, RZ, RZ, 0x0 ;  /* 0x00000000ff097424 */ /* 0x000fc800078e00ff */
[----:B0-----:R-:W-:Y:S05]  /*4ac0*/  RET.REL.NODEC R8 `(_Z31multihead_attention_fp16_kernelP6__halfS0_S0_S0_iiiif) ;  /* 0xffffffb4084c7950 */ /* 0x001fea0003c3ffff */
.L_x_74:
[----:B------:R-:W-:-:S00]  /*4ad0*/  BRA `(.L_x_74) ;  /* 0xfffffffc00fc7947 */ /* 0x000fc0000383ffff */
[----:B------:R-:W-:-:S00]  /*4ae0*/  NOP ;  /* 0x0000000000007918 */ /* 0x000fc00000000000 */
        /* <DEDUP_REMOVED lines=9> */
.L_x_75:


//--------------------- .nv.shared._Z31multihead_attention_fp16_kernelP6__halfS0_S0_S0_iiiif --------------------------
	.section	.nv.shared._Z31multihead_attention_fp16_kernelP6__halfS0_S0_S0_iiiif,"aw",@nobits
	.sectionflags	@""
	.align	4
.nv.shared._Z31multihead_attention_fp16_kernelP6__halfS0_S0_S0_iiiif:
	.zero		17672


//--------------------- .nv.shared.reserved.0     --------------------------
	.section	.nv.shared.reserved.0,"aw",@nobits
	.weak		__nv_reservedSMEM_offset_0_alias
	.size		__nv_reservedSMEM_offset_0_alias, 0, 64
	.other		__nv_reservedSMEM_offset_0_alias,@"STO_CUDA_RESERVED_SHARED STV_DEFAULT"
__nv_reservedSMEM_offset_0_alias:
	.zero		0
	.zero		64


//--------------------- .nv.constant0._Z31multihead_attention_fp16_kernelP6__halfS0_S0_S0_iiiif --------------------------
	.section	.nv.constant0._Z31multihead_attention_fp16_kernelP6__halfS0_S0_S0_iiiif,"a",@progbits
	.sectionflags	@""
	.align	4
.nv.constant0._Z31multihead_attention_fp16_kernelP6__halfS0_S0_S0_iiiif:
	.zero		948


//--------------------- SYMBOLS --------------------------

	.type		.nv.reservedSmem.offset0,@object
	.size		.nv.reservedSmem.offset0,0x4
	.type		.nv.reservedSmem.cap,@object
	.size		.nv.reservedSmem.cap,0x4
